	.target	sm_100

	.elftype	@"ET_EXEC"


//--------------------- .note.nv.tkinfo           --------------------------
	.section	.note.nv.tkinfo,"",@"SHT_NOTE"
	.sectionflags	@"SHF_NOTE_NV_TKINFO"
	.tkinfo
        /*0018*/ 	.word	0x00000081
        /*0030*/ 	.string	""
        /*0030*/ 	.string	"ptxas"
        /*0030*/ 	.string	"Cuda compilation tools, release 12.9, V12.9.86"
        /*0030*/ 	.string	"Build cuda_12.9.r12.9/compiler.36037853_0"
        /*0030*/ 	.string	"-regUsageLevel 10 -arch sm_100f -m 64 "



//--------------------- .note.nv.cuver            --------------------------
	.section	.note.nv.cuver,"",@"SHT_NOTE"
	.sectionflags	@"SHF_NOTE_NV_CUVER"
        /*0018*/ 	.short	0x0001
        /*001a*/ 	.short	0x0064
        /*001c*/ 	.short	0x0001
        /*001e*/ 	.short	0x0000
        /*0020*/ 	.short	0x0001
        /*0022*/ 	.short	0x0000


//--------------------- .nv.info                  --------------------------
	.section	.nv.info,"",@"SHT_CUDA_INFO"
	.align	4


	//----- nvinfo : EIATTR_REGCOUNT
	.align		4
        /*0000*/ 	.byte	0x04, 0x2f
        /*0002*/ 	.short	(.L_15 - .L_14)
	.align		4
.L_14:
        /*0004*/ 	.word	index@(_ZN9deep_gemm24sm100_fp8_gemm_1d1d_implILN4cute4UMMA5MajorE0ELS3_0ELj0ELj24576ELj1536ELj128ELj192ELj128ELj1ELj128ELj128ELj128ELj4ELj128ELj128ELj1ELb0ELj150ELNS_8GemmTypeE0ELb0EN7cutlass10bfloat16_tENS_16EpilogueIdentityEEEvPijjj14CUtensorMap_stS9_S9_S9_S9_)
        /*0008*/ 	.word	0x0000002f


	//----- nvinfo : EIATTR_FRAME_SIZE
	.align		4
.L_15:
        /*000c*/ 	.byte	0x04, 0x11
        /*000e*/ 	.short	(.L_17 - .L_16)
	.align		4
.L_16:
        /*0010*/ 	.word	index@($__internal_3_$__cuda_sm20_div_u16)
        /*0014*/ 	.word	0x00000000


	//----- nvinfo : EIATTR_FRAME_SIZE
	.align		4
.L_17:
        /*0018*/ 	.byte	0x04, 0x11
        /*001a*/ 	.short	(.L_19 - .L_18)
	.align		4
.L_18:
        /*001c*/ 	.word	index@($__internal_2_$__cuda_sm10x_tcgen05_guardrail_trap_unallocated_columns_being_dealloced)
        /*0020*/ 	.word	0x00000000


	//----- nvinfo : EIATTR_FRAME_SIZE
	.align		4
.L_19:
        /*0024*/ 	.byte	0x04, 0x11
        /*0026*/ 	.short	(.L_21 - .L_20)
	.align		4
.L_20:
        /*0028*/ 	.word	index@($__internal_1_$__cuda_sm10x_tcgen05_guardrail_trap_phase_invalid_during_alloc)
        /*002c*/ 	.word	0x00000000


	//----- nvinfo : EIATTR_FRAME_SIZE
	.align		4
.L_21:
        /*0030*/ 	.byte	0x04, 0x11
        /*0032*/ 	.short	(.L_23 - .L_22)
	.align		4
.L_22:
        /*0034*/ 	.word	index@($__internal_0_$__cuda_sm10x_tcgen05_guardrail_trap_col_being_dealloced_not_returned_by_alloc)
        /*0038*/ 	.word	0x00000000


	//----- nvinfo : EIATTR_FRAME_SIZE
	.align		4
.L_23:
        /*003c*/ 	.byte	0x04, 0x11
        /*003e*/ 	.short	(.L_25 - .L_24)
	.align		4
.L_24:
        /*0040*/ 	.word	index@(_ZN9deep_gemm24sm100_fp8_gemm_1d1d_implILN4cute4UMMA5MajorE0ELS3_0ELj0ELj24576ELj1536ELj128ELj192ELj128ELj1ELj128ELj128ELj128ELj4ELj128ELj128ELj1ELb0ELj150ELNS_8GemmTypeE0ELb0EN7cutlass10bfloat16_tENS_16EpilogueIdentityEEEvPijjj14CUtensorMap_stS9_S9_S9_S9_)
        /*0044*/ 	.word	0x00000000


	//----- nvinfo : EIATTR_MIN_STACK_SIZE
	.align		4
.L_25:
        /*0048*/ 	.byte	0x04, 0x12
        /*004a*/ 	.short	(.L_27 - .L_26)
	.align		4
.L_26:
        /*004c*/ 	.word	index@(_ZN9deep_gemm24sm100_fp8_gemm_1d1d_implILN4cute4UMMA5MajorE0ELS3_0ELj0ELj24576ELj1536ELj128ELj192ELj128ELj1ELj128ELj128ELj128ELj4ELj128ELj128ELj1ELb0ELj150ELNS_8GemmTypeE0ELb0EN7cutlass10bfloat16_tENS_16EpilogueIdentityEEEvPijjj14CUtensorMap_stS9_S9_S9_S9_)
        /*0050*/ 	.word	0x00000000
.L_27:


//--------------------- .nv.info._ZN9deep_gemm24sm100_fp8_gemm_1d1d_implILN4cute4UMMA5MajorE0ELS3_0ELj0ELj24576ELj1536ELj128ELj192ELj128ELj1ELj128ELj128ELj128ELj4ELj128ELj128ELj1ELb0ELj150ELNS_8GemmTypeE0ELb0EN7cutlass10bfloat16_tENS_16EpilogueIdentityEEEvPijjj14CUtensorMap_stS9_S9_S9_S9_ --------------------------
	.section	.nv.info._ZN9deep_gemm24sm100_fp8_gemm_1d1d_implILN4cute4UMMA5MajorE0ELS3_0ELj0ELj24576ELj1536ELj128ELj192ELj128ELj1ELj128ELj128ELj128ELj4ELj128ELj128ELj1ELb0ELj150ELNS_8GemmTypeE0ELb0EN7cutlass10bfloat16_tENS_16EpilogueIdentityEEEvPijjj14CUtensorMap_stS9_S9_S9_S9_,"",@"SHT_CUDA_INFO"
	.sectionflags	@""
	.align	4


	//----- nvinfo : EIATTR_CUDA_API_VERSION
	.align		4
        /*0000*/ 	.byte	0x04, 0x37
        /*0002*/ 	.short	(.L_29 - .L_28)
.L_28:
        /*0004*/ 	.word	0x00000081


	//----- nvinfo : EIATTR_KPARAM_INFO
	.align		4
.L_29:
        /*0008*/ 	.byte	0x04, 0x17
        /*000a*/ 	.short	(.L_31 - .L_30)
.L_30:
        /*000c*/ 	.word	0x00000000
        /*0010*/ 	.short	0x0008
        /*0012*/ 	.short	0x0240
        /*0014*/ 	.byte	0x00, 0xf0, 0x01, 0x02


	//----- nvinfo : EIATTR_KPARAM_INFO
	.align		4
.L_31:
        /*0018*/ 	.byte	0x04, 0x17
        /*001a*/ 	.short	(.L_33 - .L_32)
.L_32:
        /*001c*/ 	.word	0x00000000
        /*0020*/ 	.short	0x0007
        /*0022*/ 	.short	0x01c0
        /*0024*/ 	.byte	0x00, 0xf0, 0x01, 0x02


	//----- nvinfo : EIATTR_KPARAM_INFO
	.align		4
.L_33:
        /*0028*/ 	.byte	0x04, 0x17
        /*002a*/ 	.short	(.L_35 - .L_34)
.L_34:
        /*002c*/ 	.word	0x00000000
        /*0030*/ 	.short	0x0006
        /*0032*/ 	.short	0x0140
        /*0034*/ 	.byte	0x00, 0xf0, 0x01, 0x02


	//----- nvinfo : EIATTR_KPARAM_INFO
	.align		4
.L_35:
        /*0038*/ 	.byte	0x04, 0x17
        /*003a*/ 	.short	(.L_37 - .L_36)
.L_36:
        /*003c*/ 	.word	0x00000000
        /*0040*/ 	.short	0x0005
        /*0042*/ 	.short	0x00c0
        /*0044*/ 	.byte	0x00, 0xf0, 0x01, 0x02


	//----- nvinfo : EIATTR_KPARAM_INFO
	.align		4
.L_37:
        /*0048*/ 	.byte	0x04, 0x17
        /*004a*/ 	.short	(.L_39 - .L_38)
.L_38:
        /*004c*/ 	.word	0x00000000
        /*0050*/ 	.short	0x0004
        /*0052*/ 	.short	0x0040
        /*0054*/ 	.byte	0x00, 0xf0, 0x01, 0x02


	//----- nvinfo : EIATTR_KPARAM_INFO
	.align		4
.L_39:
        /*0058*/ 	.byte	0x04, 0x17
        /*005a*/ 	.short	(.L_41 - .L_40)
.L_40:
        /*005c*/ 	.word	0x00000000
        /*0060*/ 	.short	0x0003
        /*0062*/ 	.short	0x0010
        /*0064*/ 	.byte	0x00, 0xf0, 0x11, 0x00


	//----- nvinfo : EIATTR_KPARAM_INFO
	.align		4
.L_41:
        /*0068*/ 	.byte	0x04, 0x17
        /*006a*/ 	.short	(.L_43 - .L_42)
.L_42:
        /*006c*/ 	.word	0x00000000
        /*0070*/ 	.short	0x0002
        /*0072*/ 	.short	0x000c
        /*0074*/ 	.byte	0x00, 0xf0, 0x11, 0x00


	//----- nvinfo : EIATTR_KPARAM_INFO
	.align		4
.L_43:
        /*0078*/ 	.byte	0x04, 0x17
        /*007a*/ 	.short	(.L_45 - .L_44)
.L_44:
        /*007c*/ 	.word	0x00000000
        /*0080*/ 	.short	0x0001
        /*0082*/ 	.short	0x0008
        /*0084*/ 	.byte	0x00, 0xf0, 0x11, 0x00


	//----- nvinfo : EIATTR_KPARAM_INFO
	.align		4
.L_45:
        /*0088*/ 	.byte	0x04, 0x17
        /*008a*/ 	.short	(.L_47 - .L_46)
.L_46:
        /*008c*/ 	.word	0x00000000
        /*0090*/ 	.short	0x0000
        /*0092*/ 	.short	0x0000
        /*0094*/ 	.byte	0x00, 0xf5, 0x21, 0x00


	//----- nvinfo : EIATTR_AT_ENTRY_FRAGMENTS
	.align		4
.L_47:
        /*0098*/ 	.byte	0x04, 0x4f
        /*009a*/ 	.short	(.L_49 - .L_48)


	//   ....[0]....
.L_48:
        /*009c*/ 	.word	0x00000004


	//----- nvinfo : EIATTR_RESERVED_SMEM_USED
	.align		4
.L_49:
        /*00a0*/ 	.byte	0x01, 0x41
	.zero		2


	//----- nvinfo : EIATTR_SPARSE_MMA_MASK
	.align		4
        /*00a4*/ 	.byte	0x03, 0x50
        /*00a6*/ 	.short	0x0000


	//----- nvinfo : EIATTR_TCGEN05_1CTA_USED
	.align		4
        /*00a8*/ 	.byte	0x01, 0x51
	.zero		2


	//----- nvinfo : EIATTR_MAXREG_COUNT
	.align		4
        /*00ac*/ 	.byte	0x03, 0x1b
        /*00ae*/ 	.short	0x00ff


	//----- nvinfo : EIATTR_NUM_BARRIERS
	.align		4
        /*00b0*/ 	.byte	0x02, 0x4c
        /*00b2*/ 	.byte	0x09
	.zero		1


	//----- nvinfo : EIATTR_INT_WARP_WIDE_INSTR_OFFSETS
	.align		4
        /*00b4*/ 	.byte	0x04, 0x31
        /*00b6*/ 	.short	(.L_51 - .L_50)


	//   ....[0]....
.L_50:
        /*00b8*/ 	.word	0x00004470


	//   ....[1]....
        /*00bc*/ 	.word	0x00004490


	//----- nvinfo : EIATTR_COOP_GROUP_MASK_REGIDS
	.align		4
.L_51:
        /*00c0*/ 	.byte	0x04, 0x29
        /*00c2*/ 	.short	(.L_53 - .L_52)


	//   ....[0]....
.L_52:
        /*00c4*/ 	.word	0xffffffff


	//   ....[1]....
        /*00c8*/ 	.word	0xffffffff


	//   ....[2]....
        /*00cc*/ 	.word	0xffffffff


	//   ....[3]....
        /*00d0*/ 	.word	0xffffffff


	//   ....[4]....
        /*00d4*/ 	.word	0xffffffff


	//   ....[5]....
        /*00d8*/ 	.word	0xffffffff


	//   ....[6]....
        /*00dc*/ 	.word	0xffffffff


	//   ....[7]....
        /*00e0*/ 	.word	0xffffffff


	//   ....[8]....
        /*00e4*/ 	.word	0xffffffff


	//   ....[9]....
        /*00e8*/ 	.word	0xffffffff


	//   ....[10]....
        /*00ec*/ 	.word	0xffffffff


	//   ....[11]....
        /*00f0*/ 	.word	0xffffffff


	//   ....[12]....
        /*00f4*/ 	.word	0xffffffff


	//   ....[13]....
        /*00f8*/ 	.word	0xffffffff


	//----- nvinfo : EIATTR_COOP_GROUP_INSTR_OFFSETS
	.align		4
.L_53:
        /*00fc*/ 	.byte	0x04, 0x28
        /*00fe*/ 	.short	(.L_55 - .L_54)


	//   ....[0]....
.L_54:
        /*0100*/ 	.word	0x00000030


	//   ....[1]....
        /*0104*/ 	.word	0x00000470


	//   ....[2]....
        /*0108*/ 	.word	0x00000730


	//   ....[3]....
        /*010c*/ 	.word	0x00000b00


	//   ....[4]....
        /*0110*/ 	.word	0x00000bd0


	//   ....[5]....
        /*0114*/ 	.word	0x00000c90


	//   ....[6]....
        /*0118*/ 	.word	0x00001280


	//   ....[7]....
        /*011c*/ 	.word	0x000012a0


	//   ....[8]....
        /*0120*/ 	.word	0x000012c0


	//   ....[9]....
        /*0124*/ 	.word	0x00001510


	//   ....[10]....
        /*0128*/ 	.word	0x00001540


	//   ....[11]....
        /*012c*/ 	.word	0x00001560


	//   ....[12]....
        /*0130*/ 	.word	0x00004390


	//   ....[13]....
        /*0134*/ 	.word	0x00004550


	//----- nvinfo : EIATTR_VRC_CTA_INIT_COUNT
	.align		4
.L_55:
        /*0138*/ 	.byte	0x02, 0x4a
        /*013a*/ 	.byte	0x80
	.zero		1


	//----- nvinfo : EIATTR_MBARRIER_INSTR_OFFSETS
	.align		4
        /*013c*/ 	.byte	0x04, 0x39
        /*013e*/ 	.short	(.L_57 - .L_56)


	//   ....[0]....
.L_56:
        /*0140*/ 	.word	0x00000330
        /*0144*/ 	.word	0x000000ff
        /*0148*/ 	.word	0x00031800
        /*014c*/ 	.short	0x0100
        /*014e*/ 	.byte	0x05
	.zero		1


	//   ....[1]....
        /*0150*/ 	.word	0x00000340
        /*0154*/ 	.word	0x000000ff
        /*0158*/ 	.word	0x00031820
        /*015c*/ 	.short	0x0100
        /*015e*/ 	.byte	0x05
	.zero		1


	//   ....[2]....
        /*0160*/ 	.word	0x00000350
        /*0164*/ 	.word	0x000000ff
        /*0168*/ 	.word	0x00031840
        /*016c*/ 	.short	0x0100
        /*016e*/ 	.byte	0x05
	.zero		1


	//   ....[3]....
        /*0170*/ 	.word	0x00000360
        /*0174*/ 	.word	0x000000ff
        /*0178*/ 	.word	0x00031808
        /*017c*/ 	.short	0x0100
        /*017e*/ 	.byte	0x05
	.zero		1


	//   ....[4]....
        /*0180*/ 	.word	0x00000370
        /*0184*/ 	.word	0x000000ff
        /*0188*/ 	.word	0x00031828
        /*018c*/ 	.short	0x0100
        /*018e*/ 	.byte	0x05
	.zero		1


	//   ....[5]....
        /*0190*/ 	.word	0x00000380
        /*0194*/ 	.word	0x000000ff
        /*0198*/ 	.word	0x00031848
        /*019c*/ 	.short	0x0100
        /*019e*/ 	.byte	0x05
	.zero		1


	//   ....[6]....
        /*01a0*/ 	.word	0x00000390
        /*01a4*/ 	.word	0x000000ff
        /*01a8*/ 	.word	0x00031810
        /*01ac*/ 	.short	0x0100
        /*01ae*/ 	.byte	0x05
	.zero		1


	//   ....[7]....
        /*01b0*/ 	.word	0x000003a0
        /*01b4*/ 	.word	0x000000ff
        /*01b8*/ 	.word	0x00031830
        /*01bc*/ 	.short	0x0100
        /*01be*/ 	.byte	0x05
	.zero		1


	//   ....[8]....
        /*01c0*/ 	.word	0x000003b0
        /*01c4*/ 	.word	0x000000ff
        /*01c8*/ 	.word	0x00031850
        /*01cc*/ 	.short	0x0100
        /*01ce*/ 	.byte	0x05
	.zero		1


	//   ....[9]....
        /*01d0*/ 	.word	0x000003c0
        /*01d4*/ 	.word	0x000000ff
        /*01d8*/ 	.word	0x00031818
        /*01dc*/ 	.short	0x0100
        /*01de*/ 	.byte	0x05
	.zero		1


	//   ....[10]....
        /*01e0*/ 	.word	0x000003d0
        /*01e4*/ 	.word	0x000000ff
        /*01e8*/ 	.word	0x00031838
        /*01ec*/ 	.short	0x0100
        /*01ee*/ 	.byte	0x05
	.zero		1


	//   ....[11]....
        /*01f0*/ 	.word	0x000003e0
        /*01f4*/ 	.word	0x000000ff
        /*01f8*/ 	.word	0x00031858
        /*01fc*/ 	.short	0x0100
        /*01fe*/ 	.byte	0x05
	.zero		1


	//   ....[12]....
        /*0200*/ 	.word	0x000003f0
        /*0204*/ 	.word	0x000000ff
        /*0208*/ 	.word	0x00031860
        /*020c*/ 	.short	0x0100
        /*020e*/ 	.byte	0x05
	.zero		1


	//   ....[13]....
        /*0210*/ 	.word	0x00000400
        /*0214*/ 	.word	0x000000ff
        /*0218*/ 	.word	0x00031870
        /*021c*/ 	.short	0x0100
        /*021e*/ 	.byte	0x05
	.zero		1


	//   ....[14]....
        /*0220*/ 	.word	0x00000410
        /*0224*/ 	.word	0x000000ff
        /*0228*/ 	.word	0x00031868
        /*022c*/ 	.short	0x0100
        /*022e*/ 	.byte	0x05
	.zero		1


	//   ....[15]....
        /*0230*/ 	.word	0x00000420
        /*0234*/ 	.word	0x000000ff
        /*0238*/ 	.word	0x00031878
        /*023c*/ 	.short	0x0100
        /*023e*/ 	.byte	0x05
	.zero		1


	//   ....[16]....
        /*0240*/ 	.word	0x000009e0
        /*0244*/ 	.word	0x00000002
        /*0248*/ 	.word	0x00031800
        /*024c*/ 	.short	0x010a
        /*024e*/ 	.byte	0xff
	.zero		1


	//   ....[17]....
        /*0250*/ 	.word	0x00000d80
        /*0254*/ 	.word	0x00000002
        /*0258*/ 	.word	0x00000000
        /*025c*/ 	.short	0x0101
        /*025e*/ 	.byte	0xff
	.zero		1


	//   ....[18]....
        /*0260*/ 	.word	0x00001070
        /*0264*/ 	.word	0x00000000
        /*0268*/ 	.word	0x00031870
        /*026c*/ 	.short	0x010a
        /*026e*/ 	.byte	0x09
	.zero		1


	//   ....[19]....
        /*0270*/ 	.word	0x00001110
        /*0274*/ 	.word	0x000000ff
        /*0278*/ 	.word	0x00031840
        /*027c*/ 	.short	0x010a
        /*027e*/ 	.byte	0x0e
	.zero		1


	//   ....[20]....
        /*0280*/ 	.word	0x000014e0
        /*0284*/ 	.word	0x000000ff
        /*0288*/ 	.word	0x00031840
        /*028c*/ 	.short	0x010a
        /*028e*/ 	.byte	0x0a
	.zero		1


	//   ....[21]....
        /*0290*/ 	.word	0x00001a20
        /*0294*/ 	.word	0x00000004
        /*0298*/ 	.word	0x00031820
        /*029c*/ 	.short	0x010a
        /*029e*/ 	.byte	0xff
	.zero		1


	//   ....[22]....
        /*02a0*/ 	.word	0x00001db0
        /*02a4*/ 	.word	0x00000004
        /*02a8*/ 	.word	0x00031828
        /*02ac*/ 	.short	0x010a
        /*02ae*/ 	.byte	0xff
	.zero		1


	//   ....[23]....
        /*02b0*/ 	.word	0x00001f20
        /*02b4*/ 	.word	0x00000004
        /*02b8*/ 	.word	0x00031830
        /*02bc*/ 	.short	0x010a
        /*02be*/ 	.byte	0xff
	.zero		1


	//   ....[24]....
        /*02c0*/ 	.word	0x00002080
        /*02c4*/ 	.word	0x00000004
        /*02c8*/ 	.word	0x00031838
        /*02cc*/ 	.short	0x010a
        /*02ce*/ 	.byte	0xff
	.zero		1


	//   ....[25]....
        /*02d0*/ 	.word	0x000021d0
        /*02d4*/ 	.word	0x00000004
        /*02d8*/ 	.word	0x00031820
        /*02dc*/ 	.short	0x010a
        /*02de*/ 	.byte	0xff
	.zero		1


	//   ....[26]....
        /*02e0*/ 	.word	0x000023e0
        /*02e4*/ 	.word	0x00000004
        /*02e8*/ 	.word	0x00031828
        /*02ec*/ 	.short	0x010a
        /*02ee*/ 	.byte	0xff
	.zero		1


	//   ....[27]....
        /*02f0*/ 	.word	0x00002510
        /*02f4*/ 	.word	0x00000004
        /*02f8*/ 	.word	0x00031830
        /*02fc*/ 	.short	0x010a
        /*02fe*/ 	.byte	0xff
	.zero		1


	//   ....[28]....
        /*0300*/ 	.word	0x00002640
        /*0304*/ 	.word	0x00000004
        /*0308*/ 	.word	0x00031838
        /*030c*/ 	.short	0x010a
        /*030e*/ 	.byte	0xff
	.zero		1


	//   ....[29]....
        /*0310*/ 	.word	0x00002770
        /*0314*/ 	.word	0x00000004
        /*0318*/ 	.word	0x00031820
        /*031c*/ 	.short	0x010a
        /*031e*/ 	.byte	0xff
	.zero		1


	//   ....[30]....
        /*0320*/ 	.word	0x00002980
        /*0324*/ 	.word	0x00000004
        /*0328*/ 	.word	0x00031828
        /*032c*/ 	.short	0x010a
        /*032e*/ 	.byte	0xff
	.zero		1


	//   ....[31]....
        /*0330*/ 	.word	0x00002ab0
        /*0334*/ 	.word	0x00000004
        /*0338*/ 	.word	0x00031830
        /*033c*/ 	.short	0x010a
        /*033e*/ 	.byte	0xff
	.zero		1


	//   ....[32]....
        /*0340*/ 	.word	0x00002be0
        /*0344*/ 	.word	0x00000004
        /*0348*/ 	.word	0x00031838
        /*034c*/ 	.short	0x010a
        /*034e*/ 	.byte	0xff
	.zero		1


	//   ....[33]....
        /*0350*/ 	.word	0x00003030
        /*0354*/ 	.word	0x00000002
        /*0358*/ 	.word	0x00031860
        /*035c*/ 	.short	0x010a
        /*035e*/ 	.byte	0xff
	.zero		1


	//   ....[34]....
        /*0360*/ 	.word	0x000041c0
        /*0364*/ 	.word	0x00000002
        /*0368*/ 	.word	0x00000000
        /*036c*/ 	.short	0x0101
        /*036e*/ 	.byte	0xff
	.zero		1


	//   ....[35]....
        /*0370*/ 	.word	0x00004580
        /*0374*/ 	.word	0x00000002
        /*0378*/ 	.word	0x00031800
        /*037c*/ 	.short	0x010a
        /*037e*/ 	.byte	0xff
	.zero		1


	//   ....[36]....
        /*0380*/ 	.word	0x00004600
        /*0384*/ 	.word	0x00000000
        /*0388*/ 	.word	0x00031870
        /*038c*/ 	.short	0x010a
        /*038e*/ 	.byte	0xff
	.zero		1


	//   ....[37]....
        /*0390*/ 	.word	0x00004670
        /*0394*/ 	.word	0x00000002
        /*0398*/ 	.word	0x00031840
        /*039c*/ 	.short	0x010a
        /*039e*/ 	.byte	0xff
	.zero		1


	//   ....[38]....
        /*03a0*/ 	.word	0x000046e0
        /*03a4*/ 	.word	0x00000002
        /*03a8*/ 	.word	0x00031840
        /*03ac*/ 	.short	0x010a
        /*03ae*/ 	.byte	0xff
	.zero		1


	//   ....[39]....
        /*03b0*/ 	.word	0x00004750
        /*03b4*/ 	.word	0x00000004
        /*03b8*/ 	.word	0x00031820
        /*03bc*/ 	.short	0x010a
        /*03be*/ 	.byte	0xff
	.zero		1


	//   ....[40]....
        /*03c0*/ 	.word	0x000047c0
        /*03c4*/ 	.word	0x00000004
        /*03c8*/ 	.word	0x00031828
        /*03cc*/ 	.short	0x010a
        /*03ce*/ 	.byte	0xff
	.zero		1


	//   ....[41]....
        /*03d0*/ 	.word	0x00004830
        /*03d4*/ 	.word	0x00000004
        /*03d8*/ 	.word	0x00031830
        /*03dc*/ 	.short	0x010a
        /*03de*/ 	.byte	0xff
	.zero		1


	//   ....[42]....
        /*03e0*/ 	.word	0x000048a0
        /*03e4*/ 	.word	0x00000004
        /*03e8*/ 	.word	0x00031838
        /*03ec*/ 	.short	0x010a
        /*03ee*/ 	.byte	0xff
	.zero		1


	//   ....[43]....
        /*03f0*/ 	.word	0x00004900
        /*03f4*/ 	.word	0x00000004
        /*03f8*/ 	.word	0x00031820
        /*03fc*/ 	.short	0x010a
        /*03fe*/ 	.byte	0xff
	.zero		1


	//   ....[44]....
        /*0400*/ 	.word	0x00004960
        /*0404*/ 	.word	0x00000004
        /*0408*/ 	.word	0x00031828
        /*040c*/ 	.short	0x010a
        /*040e*/ 	.byte	0xff
	.zero		1


	//   ....[45]....
        /*0410*/ 	.word	0x000049c0
        /*0414*/ 	.word	0x00000004
        /*0418*/ 	.word	0x00031830
        /*041c*/ 	.short	0x010a
        /*041e*/ 	.byte	0xff
	.zero		1


	//   ....[46]....
        /*0420*/ 	.word	0x00004a20
        /*0424*/ 	.word	0x00000004
        /*0428*/ 	.word	0x00031838
        /*042c*/ 	.short	0x010a
        /*042e*/ 	.byte	0xff
	.zero		1


	//   ....[47]....
        /*0430*/ 	.word	0x00004a90
        /*0434*/ 	.word	0x00000004
        /*0438*/ 	.word	0x00031820
        /*043c*/ 	.short	0x010a
        /*043e*/ 	.byte	0xff
	.zero		1


	//   ....[48]....
        /*0440*/ 	.word	0x00004b00
        /*0444*/ 	.word	0x00000004
        /*0448*/ 	.word	0x00031828
        /*044c*/ 	.short	0x010a
        /*044e*/ 	.byte	0xff
	.zero		1


	//   ....[49]....
        /*0450*/ 	.word	0x00004b70
        /*0454*/ 	.word	0x00000004
        /*0458*/ 	.word	0x00031830
        /*045c*/ 	.short	0x010a
        /*045e*/ 	.byte	0xff
	.zero		1


	//   ....[50]....
        /*0460*/ 	.word	0x00004be0
        /*0464*/ 	.word	0x00000004
        /*0468*/ 	.word	0x00031838
        /*046c*/ 	.short	0x010a
        /*046e*/ 	.byte	0xff
	.zero		1


	//   ....[51]....
        /*0470*/ 	.word	0x00004c40
        /*0474*/ 	.word	0x00000002
        /*0478*/ 	.word	0x00031860
        /*047c*/ 	.short	0x010a
        /*047e*/ 	.byte	0xff
	.zero		1


	//----- nvinfo : EIATTR_NUM_MBARRIERS
	.align		4
.L_57:
        /*0480*/ 	.byte	0x03, 0x38
        /*0482*/ 	.short	0x0010


	//----- nvinfo : EIATTR_EXIT_INSTR_OFFSETS
	.align		4
        /*0484*/ 	.byte	0x04, 0x1c
        /*0486*/ 	.short	(.L_59 - .L_58)


	//   ....[0]....
.L_58:
        /*0488*/ 	.word	0x00000830


	//   ....[1]....
        /*048c*/ 	.word	0x00000df0


	//   ....[2]....
        /*0490*/ 	.word	0x00000ef0


	//   ....[3]....
        /*0494*/ 	.word	0x00001880


	//   ....[4]....
        /*0498*/ 	.word	0x000018e0


	//   ....[5]....
        /*049c*/ 	.word	0x00002d50


	//   ....[6]....
        /*04a0*/ 	.word	0x00002d80


	//   ....[7]....
        /*04a4*/ 	.word	0x00004370


	//   ....[8]....
        /*04a8*/ 	.word	0x00004560


	//----- nvinfo : EIATTR_MAX_THREADS
	.align		4
.L_59:
        /*04ac*/ 	.byte	0x04, 0x05
        /*04ae*/ 	.short	(.L_61 - .L_60)
.L_60:
        /*04b0*/ 	.word	0x00000100
        /*04b4*/ 	.word	0x00000001
        /*04b8*/ 	.word	0x00000001


	//----- nvinfo : EIATTR_CRS_STACK_SIZE
	.align		4
.L_61:
        /*04bc*/ 	.byte	0x04, 0x1e
        /*04be*/ 	.short	(.L_63 - .L_62)
.L_62:
        /*04c0*/ 	.word	0x00000000


	//----- nvinfo : EIATTR_CBANK_PARAM_SIZE
	.align		4
.L_63:
        /*04c4*/ 	.byte	0x03, 0x19
        /*04c6*/ 	.short	0x02c0


	//----- nvinfo : EIATTR_PARAM_CBANK
	.align		4
        /*04c8*/ 	.byte	0x04, 0x0a
        /*04ca*/ 	.short	(.L_65 - .L_64)
	.align		4
.L_64:
        /*04cc*/ 	.word	index@(.nv.constant0._ZN9deep_gemm24sm100_fp8_gemm_1d1d_implILN4cute4UMMA5MajorE0ELS3_0ELj0ELj24576ELj1536ELj128ELj192ELj128ELj1ELj128ELj128ELj128ELj4ELj128ELj128ELj1ELb0ELj150ELNS_8GemmTypeE0ELb0EN7cutlass10bfloat16_tENS_16EpilogueIdentityEEEvPijjj14CUtensorMap_stS9_S9_S9_S9_)
        /*04d0*/ 	.short	0x0380
        /*04d2*/ 	.short	0x02c0


	//----- nvinfo : EIATTR_SW_WAR
	.align		4
.L_65:
        /*04d4*/ 	.byte	0x04, 0x36
        /*04d6*/ 	.short	(.L_67 - .L_66)
.L_66:
        /*04d8*/ 	.word	0x00000008
.L_67:


//--------------------- .nv.compat                --------------------------
	.section	.nv.compat,"",@"SHT_CUDA_COMPAT_INFO"
	.align	4
        /*0000*/ 	.byte	0x02, 0x02, 0x02, 0x00, 0x02, 0x05, 0x05, 0x00, 0x02, 0x03, 0x01, 0x00, 0x02, 0x06, 0x01, 0x00


//--------------------- .nv.callgraph             --------------------------
	.section	.nv.callgraph,"",@"SHT_CUDA_CALLGRAPH"
	.align	4
	.sectionentsize	8
	.align		4
        /*0000*/ 	.word	0x00000000
	.align		4
        /*0004*/ 	.word	0xffffffff
	.align		4
        /*0008*/ 	.word	0x00000000
	.align		4
        /*000c*/ 	.word	0xfffffffe
	.align		4
        /*0010*/ 	.word	0x00000000
	.align		4
        /*0014*/ 	.word	0xfffffffd
	.align		4
        /*0018*/ 	.word	0x00000000
	.align		4
        /*001c*/ 	.word	0xfffffffc


//--------------------- .nv.constant4             --------------------------
	.section	.nv.constant4,"a",@progbits
	.align	8
	.align		8
.nv.constant4:
        /*0000*/ 	.dword	_ZN45_INTERNAL_d7577645_9_kernel_cu_98995cf4_911754cuda3std3__45__cpo5beginE
	.align		8
        /*0008*/ 	.dword	_ZN45_INTERNAL_d7577645_9_kernel_cu_98995cf4_911754cuda3std3__45__cpo3endE
	.align		8
        /*0010*/ 	.dword	_ZN45_INTERNAL_d7577645_9_kernel_cu_98995cf4_911754cuda3std3__45__cpo6cbeginE
	.align		8
        /*0018*/ 	.dword	_ZN45_INTERNAL_d7577645_9_kernel_cu_98995cf4_911754cuda3std3__45__cpo4cendE
	.align		8
        /*0020*/ 	.dword	_ZN45_INTERNAL_d7577645_9_kernel_cu_98995cf4_911754cuda3std3__447_GLOBAL__N__d7577645_9_kernel_cu_98995cf4_911756ignoreE
	.align		8
        /*0028*/ 	.dword	_ZN45_INTERNAL_d7577645_9_kernel_cu_98995cf4_911754cuda3std3__419piecewise_constructE
	.align		8
        /*0030*/ 	.dword	_ZN45_INTERNAL_d7577645_9_kernel_cu_98995cf4_911754cuda3std3__48in_placeE
	.align		8
        /*0038*/ 	.dword	_ZN45_INTERNAL_d7577645_9_kernel_cu_98995cf4_911754cuda3std6ranges3__45__cpo4swapE
	.align		8
        /*0040*/ 	.dword	_ZN45_INTERNAL_d7577645_9_kernel_cu_98995cf4_911754cuda3std6ranges3__45__cpo9iter_moveE
	.align		8
        /*0048*/ 	.dword	_ZN45_INTERNAL_d7577645_9_kernel_cu_98995cf4_911754cute7productE
	.align		8
        /*0050*/ 	.dword	_ZN45_INTERNAL_d7577645_9_kernel_cu_98995cf4_911754cute1_E


//--------------------- .text._ZN9deep_gemm24sm100_fp8_gemm_1d1d_implILN4cute4UMMA5MajorE0ELS3_0ELj0ELj24576ELj1536ELj128ELj192ELj128ELj1ELj128ELj128ELj128ELj4ELj128ELj128ELj1ELb0ELj150ELNS_8GemmTypeE0ELb0EN7cutlass10bfloat16_tENS_16EpilogueIdentityEEEvPijjj14CUtensorMap_stS9_S9_S9_S9_ --------------------------
	.section	.text._ZN9deep_gemm24sm100_fp8_gemm_1d1d_implILN4cute4UMMA5MajorE0ELS3_0ELj0ELj24576ELj1536ELj128ELj192ELj128ELj1ELj128ELj128ELj128ELj4ELj128ELj128ELj1ELb0ELj150ELNS_8GemmTypeE0ELb0EN7cutlass10bfloat16_tENS_16EpilogueIdentityEEEvPijjj14CUtensorMap_stS9_S9_S9_S9_,"ax",@progbits
	.align	128
        .global         _ZN9deep_gemm24sm100_fp8_gemm_1d1d_implILN4cute4UMMA5MajorE0ELS3_0ELj0ELj24576ELj1536ELj128ELj192ELj128ELj1ELj128ELj128ELj128ELj4ELj128ELj128ELj1ELb0ELj150ELNS_8GemmTypeE0ELb0EN7cutlass10bfloat16_tENS_16EpilogueIdentityEEEvPijjj14CUtensorMap_stS9_S9_S9_S9_
        .type           _ZN9deep_gemm24sm100_fp8_gemm_1d1d_implILN4cute4UMMA5MajorE0ELS3_0ELj0ELj24576ELj1536ELj128ELj192ELj128ELj1ELj128ELj128ELj128ELj4ELj128ELj128ELj1ELb0ELj150ELNS_8GemmTypeE0ELb0EN7cutlass10bfloat16_tENS_16EpilogueIdentityEEEvPijjj14CUtensorMap_stS9_S9_S9_S9_,@function
        .size           _ZN9deep_gemm24sm100_fp8_gemm_1d1d_implILN4cute4UMMA5MajorE0ELS3_0ELj0ELj24576ELj1536ELj128ELj192ELj128ELj1ELj128ELj128ELj128ELj4ELj128ELj128ELj1ELb0ELj150ELNS_8GemmTypeE0ELb0EN7cutlass10bfloat16_tENS_16EpilogueIdentityEEEvPijjj14CUtensorMap_stS9_S9_S9_S9_,(.L_x_93 - _ZN9deep_gemm24sm100_fp8_gemm_1d1d_implILN4cute4UMMA5MajorE0ELS3_0ELj0ELj24576ELj1536ELj128ELj192ELj128ELj1ELj128ELj128ELj128ELj4ELj128ELj128ELj1ELb0ELj150ELNS_8GemmTypeE0ELb0EN7cutlass10bfloat16_tENS_16EpilogueIdentityEEEvPijjj14CUtensorMap_stS9_S9_S9_S9_)
        .other          _ZN9deep_gemm24sm100_fp8_gemm_1d1d_implILN4cute4UMMA5MajorE0ELS3_0ELj0ELj24576ELj1536ELj128ELj192ELj128ELj1ELj128ELj128ELj128ELj4ELj128ELj128ELj1ELb0ELj150ELNS_8GemmTypeE0ELb0EN7cutlass10bfloat16_tENS_16EpilogueIdentityEEEvPijjj14CUtensorMap_stS9_S9_S9_S9_,@"STO_CUDA_ENTRY STV_DEFAULT"
_ZN9deep_gemm24sm100_fp8_gemm_1d1d_implILN4cute4UMMA5MajorE0ELS3_0ELj0ELj24576ELj1536ELj128ELj192ELj128ELj1ELj128ELj128ELj128ELj4ELj128ELj128ELj1ELb0ELj150ELNS_8GemmTypeE0ELb0EN7cutlass10bfloat16_tENS_16EpilogueIdentityEEEvPijjj14CUtensorMap_stS9_S9_S9_S9_:
.text._ZN9deep_gemm24sm100_fp8_gemm_1d1d_implILN4cute4UMMA5MajorE0ELS3_0ELj0ELj24576ELj1536ELj128ELj192ELj128ELj1ELj128ELj128ELj128ELj4ELj128ELj128ELj1ELb0ELj150ELNS_8GemmTypeE0ELb0EN7cutlass10bfloat16_tENS_16EpilogueIdentityEEEvPijjj14CUtensorMap_stS9_S9_S9_S9_:
[----:B------:R-:W1:Y:S01]  /*0000*/  LDC R1, c[0x0][0x37c] ;  /* 0x0000df00ff017b82 */ /* 0x000e620000000800 */
[----:B------:R-:W2:Y:S02]  /*0010*/  S2R R0, SR_TID.X ;  /* 0x0000000000007919 */ /* 0x000ea40000002100 */
[----:B--2---:R-:W-:-:S05]  /*0020*/  SHF.R.U32.HI R0, RZ, 0x5, R0 ;  /* 0x00000005ff007819 */ /* 0x004fca0000011600 */
[----:B------:R-:W2:Y:S02]  /*0030*/  SHFL.IDX PT, R23, R0, RZ, 0x1f ;  /* 0x00001fff00177589 */ /* 0x000ea400000e0000 */
[----:B--2---:R-:W-:-:S13]  /*0040*/  ISETP.NE.AND P0, PT, R23, 0x2, PT ;  /* 0x000000021700780c */ /* 0x004fda0003f05270 */
[----:B-1----:R-:W-:Y:S05]  /*0050*/  @!P0 BRA `(.L_x_0) ;  /* 0x0000000400008947 */ /* 0x002fea0003800000 */
[----:B------:R-:W-:-:S13]  /*0060*/  ISETP.NE.AND P0, PT, R23, 0x1, PT ;  /* 0x000000011700780c */ /* 0x000fda0003f05270 */
[----:B------:R-:W-:Y:S05]  /*0070*/  @!P0 BRA `(.L_x_1) ;  /* 0x0000000000608947 */ /* 0x000fea0003800000 */
[----:B------:R-:W-:-:S13]  /*0080*/  ISETP.NE.AND P0, PT, R23, RZ, PT ;  /* 0x000000ff1700720c */ /* 0x000fda0003f05270 */
[----:B------:R-:W-:Y:S05]  /*0090*/  @P0 BRA `(.L_x_2) ;  /* 0x0000000400a80947 */ /* 0x000fea0003800000 */
[----:B------:R-:W-:Y:S01]  /*00a0*/  ELECT P0, URZ, PT ;  /* 0x0000000000ff782f */ /* 0x000fe20003800000 */
[----:B------:R-:W-:-:S12]  /*00b0*/  BSSY.RECONVERGENT B0, `(.L_x_3) ;  /* 0x0000013000007945 */ /* 0x000fd80003800200 */
[----:B------:R-:W-:Y:S05]  /*00c0*/  @!P0 BRA `(.L_x_4) ;  /* 0x0000000000448947 */ /* 0x000fea0003800000 */
[----:B------:R-:W1:Y:S02]  /*00d0*/  LDCU.64 UR4, c[0x0][0x348] ;  /* 0x00006900ff0477ac */ /* 0x000e640008000a00 */
[----:B-1----:R-:W-:Y:S02]  /*00e0*/  UIADD3 UR12, UP4, UPT, UR4, 0x40, URZ ;  /* 0x00000040040c7890 */ /* 0x002fe4000ff9e0ff */
[----:B------:R-:W-:Y:S02]  /*00f0*/  UIADD3 UR10, UP3, UPT, UR4, 0xc0, URZ ;  /* 0x000000c0040a7890 */ /* 0x000fe4000ff7e0ff */
[----:B------:R-:W-:Y:S02]  /*0100*/  UIADD3 UR8, UP2, UPT, UR4, 0x140, URZ ;  /* 0x0000014004087890 */ /* 0x000fe4000ff5e0ff */
[----:B------:R-:W-:Y:S02]  /*0110*/  UIADD3 UR6, UP1, UPT, UR4, 0x1c0, URZ ;  /* 0x000001c004067890 */ /* 0x000fe4000ff3e0ff */
[----:B------:R-:W-:-:S02]  /*0120*/  UIADD3 UR4, UP0, UPT, UR4, 0x240, URZ ;  /* 0x0000024004047890 */ /* 0x000fc4000ff1e0ff */
[----:B------:R-:W-:Y:S02]  /*0130*/  UIADD3.X UR13, UPT, UPT, URZ, UR5, URZ, UP4, !UPT ;  /* 0x00000005ff0d7290 */ /* 0x000fe4000a7fe4ff */
[----:B------:R-:W-:Y:S02]  /*0140*/  UIADD3.X UR11, UPT, UPT, URZ, UR5, URZ, UP3, !UPT ;  /* 0x00000005ff0b7290 */ /* 0x000fe40009ffe4ff */
[----:B------:R-:W-:Y:S02]  /*0150*/  UIADD3.X UR9, UPT, UPT, URZ, UR5, URZ, UP2, !UPT ;  /* 0x00000005ff097290 */ /* 0x000fe400097fe4ff */
[----:B------:R-:W-:Y:S02]  /*0160*/  UIADD3.X UR7, UPT, UPT, URZ, UR5, URZ, UP1, !UPT ;  /* 0x00000005ff077290 */ /* 0x000fe40008ffe4ff */
[----:B------:R-:W-:Y:S01]  /*0170*/  UIADD3.X UR5, UPT, UPT, URZ, UR5, URZ, UP0, !UPT ;  /* 0x00000005ff057290 */ /* 0x000fe200087fe4ff */
[----:B------:R1:W-:Y:S02]  /*0180*/  UTMACCTL.PF [UR12] ;  /* 0x000000000c0079b9 */ /* 0x0003e40008040000 */
[----:B------:R1:W-:Y:S02]  /*0190*/  UTMACCTL.PF [UR10] ;  /* 0x000000000a0079b9 */ /* 0x0003e40008040000 */
[----:B------:R1:W-:Y:S02]  /*01a0*/  UTMACCTL.PF [UR8] ;  /* 0x00000000080079b9 */ /* 0x0003e40008040000 */
[----:B------:R1:W-:Y:S02]  /*01b0*/  UTMACCTL.PF [UR6] ;  /* 0x00000000060079b9 */ /* 0x0003e40008040000 */
[----:B------:R1:W-:Y:S02]  /*01c0*/  UTMACCTL.PF [UR4] ;  /* 0x00000000040079b9 */ /* 0x0003e40008040000 */
[----:B-1----:R-:W-:Y:S01]  /*01d0*/  NOP ;  /* 0x0000000000007918 */ /* 0x002fe20000000000 */
.L_x_4:
[----:B------:R-:W-:Y:S05]  /*01e0*/  BSYNC.RECONVERGENT B0 ;  /* 0x0000000000007941 */ /* 0x000fea0003800200 */
.L_x_3:
[----:B------:R-:W-:Y:S05]  /*01f0*/  BRA `(.L_x_2) ;  /* 0x0000000400507947 */ /* 0x000fea0003800000 */
.L_x_1:
[----:B------:R-:W-:Y:S01]  /*0200*/  ELECT P0, URZ, PT ;  /* 0x0000000000ff782f */ /* 0x000fe20003800000 */
[----:B------:R-:W-:-:S12]  /*0210*/  BSSY.RECONVERGENT B0, `(.L_x_5) ;  /* 0x0000023000007945 */ /* 0x000fd80003800200 */
[----:B------:R-:W-:Y:S05]  /*0220*/  @!P0 BRA `(.L_x_6) ;  /* 0x0000000000848947 */ /* 0x000fea0003800000 */
[----:B------:R-:W1:Y:S01]  /*0230*/  S2UR UR5, SR_CgaCtaId ;  /* 0x00000000000579c3 */ /* 0x000e620000008800 */
[----:B------:R-:W-:Y:S01]  /*0240*/  UMOV UR7, 0x400 ;  /* 0x0000040000077882 */ /* 0x000fe20000000000 */
[----:B------:R-:W-:Y:S01]  /*0250*/  UMOV UR6, 0x1 ;  /* 0x0000000100067882 */ /* 0x000fe20000000000 */
[----:B------:R-:W-:Y:S02]  /*0260*/  UMOV UR4, 0x20 ;  /* 0x0000002000047882 */ /* 0x000fe40000000000 */
[----:B------:R-:W-:-:S04]  /*0270*/  UIADD3 UR8, UPT, UPT, -UR4, 0x100000, URZ ;  /* 0x0010000004087890 */ /* 0x000fc8000fffe1ff */
[----:B------:R-:W-:Y:S02]  /*0280*/  USHF.L.U32 UR9, UR8, 0xb, URZ ;  /* 0x0000000b08097899 */ /* 0x000fe400080006ff */
[----:B------:R-:W-:Y:S01]  /*0290*/  USHF.L.U32 UR8, UR8, 0x1, URZ ;  /* 0x0000000108087899 */ /* 0x000fe200080006ff */
[----:B------:R-:W-:Y:S02]  /*02a0*/  UMOV UR4, 0x80 ;  /* 0x0000008000047882 */ /* 0x000fe40000000000 */
[----:B------:R-:W-:-:S04]  /*02b0*/  UIADD3 UR10, UPT, UPT, -UR4, 0x100000, URZ ;  /* 0x00100000040a7890 */ /* 0x000fc8000fffe1ff */
[----:B------:R-:W-:Y:S02]  /*02c0*/  USHF.L.U32 UR11, UR10, 0xb, URZ ;  /* 0x0000000b0a0b7899 */ /* 0x000fe400080006ff */
[----:B------:R-:W-:Y:S02]  /*02d0*/  USHF.L.U32 UR10, UR10, 0x1, URZ ;  /* 0x000000010a0a7899 */ /* 0x000fe400080006ff */
[----:B-1----:R-:W-:Y:S02]  /*02e0*/  ULEA UR5, UR5, UR7, 0x18 ;  /* 0x0000000705057291 */ /* 0x002fe4000f8ec0ff */
[----:B------:R-:W-:-:S04]  /*02f0*/  UIADD3 UR6, UPT, UPT, -UR6, 0x100000, URZ ;  /* 0x0010000006067890 */ /* 0x000fc8000fffe1ff */
[----:B------:R-:W-:Y:S02]  /*0300*/  USHF.L.U32 UR7, UR6, 0xb, URZ ;  /* 0x0000000b06077899 */ /* 0x000fe400080006ff */
[----:B------:R-:W-:Y:S01]  /*0310*/  USHF.L.U32 UR6, UR6, 0x1, URZ ;  /* 0x0000000106067899 */ /* 0x000fe200080006ff */
[----:B------:R-:W1:Y:S11]  /*0320*/  FENCE.VIEW.ASYNC.S ;  /* 0x00000000000073c6 */ /* 0x000e760000000000 */
[----:B-1----:R1:W2:Y:S01]  /*0330*/  SYNCS.EXCH.64 URZ, [UR5+0x31800], UR6 ;  /* 0x0318000605ff75b2 */ /* 0x0022a20008000100 */
[----:B------:R1:W3:Y:S01]  /*0340*/  SYNCS.EXCH.64 URZ, [UR5+0x31820], UR6 ;  /* 0x0318200605ff75b2 */ /* 0x0002e20008000100 */
[----:B------:R1:W4:Y:S01]  /*0350*/  SYNCS.EXCH.64 URZ, [UR5+0x31840], UR8 ;  /* 0x0318400805ff75b2 */ /* 0x0003220008000100 */
[----:B------:R1:W5:Y:S01]  /*0360*/  SYNCS.EXCH.64 URZ, [UR5+0x31808], UR6 ;  /* 0x0318080605ff75b2 */ /* 0x0003620008000100 */
[----:B------:R1:W1:Y:S01]  /*0370*/  SYNCS.EXCH.64 URZ, [UR5+0x31828], UR6 ;  /* 0x0318280605ff75b2 */ /* 0x0002620008000100 */
        /* <DEDUP_REMOVED lines=11> */
[----:B------:R-:W-:Y:S01]  /*0430*/  NOP ;  /* 0x0000000000007918 */ /* 0x000fe20000000000 */
.L_x_6:
[----:B-1----:R-:W-:Y:S05]  /*0440*/  BSYNC.RECONVERGENT B0 ;  /* 0x0000000000007941 */ /* 0x002fea0003800200 */
.L_x_5:
[----:B------:R-:W-:Y:S05]  /*0450*/  BRA `(.L_x_2) ;  /* 0x0000000000b87947 */ /* 0x000fea0003800000 */
.L_x_0:
[----:B------:R-:W1:Y:S01]  /*0460*/  S2UR UR6, SR_CgaCtaId ;  /* 0x00000000000679c3 */ /* 0x000e620000008800 */
[----:B------:R-:W-:Y:S01]  /*0470*/  NOP ;  /* 0x0000000000007918 */ /* 0x000fe20000000000 */
[----:B------:R-:W-:Y:S01]  /*0480*/  UMOV UR4, 0x40 ;  /* 0x0000004000047882 */ /* 0x000fe20000000000 */
[----:B------:R-:W-:Y:S01]  /*0490*/  UMOV UR5, 0x400 ;  /* 0x0000040000057882 */ /* 0x000fe20000000000 */
[----:B-1----:R-:W-:Y:S02]  /*04a0*/  ULEA UR4, UR6, UR4, 0x18 ;  /* 0x0000000406047291 */ /* 0x002fe4000f8ec0ff */
[----:B------:R-:W-:-:S07]  /*04b0*/  ULEA UR5, UR6, UR5, 0x18 ;  /* 0x0000000506057291 */ /* 0x000fce000f8ec0ff */
[----:B------:R-:W1:Y:S02]  /*04c0*/  LDS.U8 R0, [UR4] ;  /* 0x00000004ff007984 */ /* 0x000e640008000000 */
[----:B-1----:R-:W-:-:S13]  /*04d0*/  ISETP.NE.AND P0, PT, R0, RZ, PT ;  /* 0x000000ff0000720c */ /* 0x002fda0003f05270 */
[----:B------:R-:W-:Y:S05]  /*04e0*/  @P0 BRA `(.L_x_7) ;  /* 0x00000000007c0947 */ /* 0x000fea0003800000 */
[----:B------:R-:W-:-:S13]  /*04f0*/  ELECT P0, URZ, PT ;  /* 0x0000000000ff782f */ /* 0x000fda0003800000 */
[----:B------:R-:W-:Y:S05]  /*0500*/  @!P0 BRA `(.L_x_8) ;  /* 0x0000000000848947 */ /* 0x000fea0003800000 */
[----:B------:R-:W-:Y:S01]  /*0510*/  UMOV UR4, 0x10 ;  /* 0x0000001000047882 */ /* 0x000fe20000000000 */
[----:B------:R-:W-:-:S04]  /*0520*/  IMAD.MOV.U32 R2, RZ, RZ, 0xffff ;  /* 0x0000ffffff027424 */ /* 0x000fc800078e00ff */
[----:B------:R-:W-:Y:S04]  /*0530*/  DEPBAR.LE SB1, 0x36 ;  /* 0x00009d800000791a */ /* 0x000fe80000000000 */
[----:B------:R-:W1:Y:S02]  /*0540*/  UTCATOMSWS.FIND_AND_SET.ALIGN UP0, UR4, UR4 ;  /* 0x00000004000475e3 */ /* 0x000e640008000800 */
[----:B-1----:R-:W-:Y:S01]  /*0550*/  PLOP3.LUT P0, PT, PT, PT, UP0, 0x80, 0x8 ;  /* 0x000000000008781c */ /* 0x002fe20003f0f008 */
[----:B------:R-:W-:-:S03]  /*0560*/  IMAD.U32 R4, RZ, RZ, UR4 ;  /* 0x00000004ff047e24 */ /* 0x000fc6000f8e00ff */
[----:B------:R-:W-:-:S04]  /*0570*/  SEL R0, RZ, 0xffffffff, !P0 ;  /* 0xffffffffff007807 */ /* 0x000fc80004000000 */
[----:B------:R-:W-:Y:S01]  /*0580*/  ISETP.NE.AND P0, PT, R0, RZ, PT ;  /* 0x000000ff0000720c */ /* 0x000fe20003f05270 */
[----:B------:R-:W-:-:S12]  /*0590*/  IMAD.MOV.U32 R0, RZ, RZ, 0x1 ;  /* 0x00000001ff007424 */ /* 0x000fd800078e00ff */
[----:B------:R-:W-:Y:S05]  /*05a0*/  @P0 BRA `(.L_x_9) ;  /* 0x0000000000240947 */ /* 0x000fea0003800000 */
.L_x_10:
[----:B------:R-:W-:Y:S05]  /*05b0*/  NANOSLEEP 0x64 ;  /* 0x000000640000795d */ /* 0x000fea0003800000 */
[----:B------:R-:W-:-:S05]  /*05c0*/  UMOV UR4, 0x10 ;  /* 0x0000001000047882 */ /* 0x000fca0000000000 */
[----:B------:R-:W-:Y:S04]  /*05d0*/  DEPBAR.LE SB1, 0x36 ;  /* 0x00009d800000791a */ /* 0x000fe80000000000 */
[----:B------:R-:W1:Y:S02]  /*05e0*/  UTCATOMSWS.FIND_AND_SET.ALIGN UP0, UR4, UR4 ;  /* 0x00000004000475e3 */ /* 0x000e640008000800 */
[----:B-1----:R-:W-:Y:S01]  /*05f0*/  PLOP3.LUT P0, PT, PT, PT, UP0, 0x80, 0x8 ;  /* 0x000000000008781c */ /* 0x002fe20003f0f008 */
[----:B------:R-:W-:-:S03]  /*0600*/  IMAD.U32 R4, RZ, RZ, UR4 ;  /* 0x00000004ff047e24 */ /* 0x000fc6000f8e00ff */
[----:B------:R-:W-:-:S04]  /*0610*/  SEL R3, RZ, 0xffffffff, !P0 ;  /* 0xffffffffff037807 */ /* 0x000fc80004000000 */
[----:B------:R-:W-:-:S13]  /*0620*/  ISETP.NE.AND P0, PT, R3, RZ, PT ;  /* 0x000000ff0300720c */ /* 0x000fda0003f05270 */
[----:B------:R-:W-:Y:S05]  /*0630*/  @!P0 BRA `(.L_x_10) ;  /* 0xfffffffc00dc8947 */ /* 0x000fea000383ffff */
.L_x_9:
[----:B------:R-:W-:Y:S01]  /*0640*/  VIADD R3, R4, 0x10 ;  /* 0x0000001004037836 */ /* 0x000fe20000000000 */
[----:B------:R-:W-:Y:S01]  /*0650*/  UMOV UR4, 0x50 ;  /* 0x0000005000047882 */ /* 0x000fe20000000000 */
[----:B------:R-:W-:Y:S01]  /*0660*/  SHF.L.U32 R2, R2, R4, RZ ;  /* 0x0000000402027219 */ /* 0x000fe200000006ff */
[----:B------:R-:W-:Y:S01]  /*0670*/  ULEA UR4, UR6, UR4, 0x18 ;  /* 0x0000000406047291 */ /* 0x000fe2000f8ec0ff */
[----:B------:R-:W-:Y:S01]  /*0680*/  IMAD.SHL.U32 R4, R4, 0x20, RZ ;  /* 0x0000002004047824 */ /* 0x000fe200078e00ff */
[----:B------:R-:W-:-:S04]  /*0690*/  SHF.L.U32 R0, R0, R3, RZ ;  /* 0x0000000300007219 */ /* 0x000fc800000006ff */
[----:B------:R-:W-:-:S05]  /*06a0*/  LOP3.LUT R0, R0, R2, RZ, 0xfc, !PT ;  /* 0x0000000200007212 */ /* 0x000fca00078efcff */
[----:B------:R1:W-:Y:S04]  /*06b0*/  ATOMS.OR RZ, [UR4], R0 ;  /* 0x00000000ffff798c */ /* 0x0003e8000b000004 */
[----:B------:R1:W-:Y:S01]  /*06c0*/  STS [UR5+0x31880], R4 ;  /* 0x03188004ff007988 */ /* 0x0003e20008000805 */
[----:B------:R-:W-:Y:S05]  /*06d0*/  BRA `(.L_x_8) ;  /* 0x0000000000107947 */ /* 0x000fea0003800000 */
.L_x_7:
[----:B------:R-:W-:Y:S02]  /*06e0*/  MOV R0, 0xffffffff ;  /* 0xffffffff00007802 */ /* 0x000fe40000000f00 */
[----:B------:R-:W-:-:S03]  /*06f0*/  MOV R2, 0x720 ;  /* 0x0000072000027802 */ /* 0x000fc60000000f00 */
[----:B------:R1:W-:Y:S04]  /*0700*/  STS [UR5+0x31880], R0 ;  /* 0x03188000ff007988 */ /* 0x0003e80008000805 */
[----:B-1----:R-:W-:Y:S05]  /*0710*/  CALL.REL.NOINC `($__internal_1_$__cuda_sm10x_tcgen05_guardrail_trap_phase_invalid_during_alloc) ;  /* 0x0000004400687944 */ /* 0x002fea0003c00000 */
.L_x_8:
[----:B------:R-:W-:Y:S05]  /*0720*/  WARPSYNC.ALL ;  /* 0x0000000000007948 */ /* 0x000fea0003800000 */
[----:B------:R-:W-:Y:S01]  /*0730*/  NOP ;  /* 0x0000000000007918 */ /* 0x000fe20000000000 */
.L_x_2:
[----:B------:R-:W1:Y:S01]  /*0740*/  LDC R20, c[0x0][0x388] ;  /* 0x0000e200ff147b82 */ /* 0x000e620000000800 */
[----:B------:R-:W5:Y:S07]  /*0750*/  S2R R2, SR_LANEID ;  /* 0x0000000000027919 */ /* 0x000f6e0000000000 */
[----:B--2345:R-:W-:Y:S01]  /*0760*/  BAR.SYNC.DEFER_BLOCKING 0x0 ;  /* 0x0000000000007b1d */ /* 0x03cfe20000010000 */
[----:B------:R-:W-:Y:S01]  /*0770*/  ISETP.NE.AND P0, PT, R23, RZ, PT ;  /* 0x000000ff1700720c */ /* 0x000fe20003f05270 */
[----:B-1----:R-:W-:-:S05]  /*0780*/  VIADD R20, R20, 0x7f ;  /* 0x0000007f14147836 */ /* 0x002fca0000000000 */
[----:B------:R-:W-:Y:S02]  /*0790*/  SHF.R.U32.HI R21, RZ, 0x7, R20 ;  /* 0x00000007ff157819 */ /* 0x000fe40000011614 */
[----:B------:R-:W-:-:S05]  /*07a0*/  LOP3.LUT R20, R20, 0xffffff80, RZ, 0xc0, !PT ;  /* 0xffffff8014147812 */ /* 0x000fca00078ec0ff */
[----:B------:R-:W-:Y:S05]  /*07b0*/  @!P0 BRA `(.L_x_11) ;  /* 0x0000001000388947 */ /* 0x000fea0003800000 */
[----:B------:R-:W-:Y:S01]  /*07c0*/  ISETP.NE.AND P0, PT, R23, 0x1, PT ;  /* 0x000000011700780c */ /* 0x000fe20003f05270 */
[----:B------:R-:W1:-:S12]  /*07d0*/  S2UR UR4, SR_CgaCtaId ;  /* 0x00000000000479c3 */ /* 0x000e580000008800 */
[----:B------:R-:W-:Y:S05]  /*07e0*/  @!P0 BRA `(.L_x_12) ;  /* 0x0000000400888947 */ /* 0x000fea0003800000 */
[----:B------:R-:W-:-:S13]  /*07f0*/  ISETP.NE.AND P0, PT, R23, 0x2, PT ;  /* 0x000000021700780c */ /* 0x000fda0003f05270 */
[----:B------:R-:W-:Y:S05]  /*0800*/  @P0 BRA `(.L_x_13) ;  /* 0x0000002400540947 */ /* 0x000fea0003800000 */
[----:B-1----:R-:W1:Y:S02]  /*0810*/  S2UR UR4, SR_CTAID.X ;  /* 0x00000000000479c3 */ /* 0x002e640000002500 */
[----:B-1----:R-:W-:-:S13]  /*0820*/  ISETP.LE.U32.AND P0, PT, R20, UR4, PT ;  /* 0x0000000414007c0c */ /* 0x002fda000bf03070 */
[----:B------:R-:W-:Y:S05]  /*0830*/  @P0 EXIT ;  /* 0x000000000000094d */ /* 0x000fea0003800000 */
[--C-:B------:R-:W-:Y:S01]  /*0840*/  SHF.R.U32.HI R21, RZ, 0x3, R2.reuse ;  /* 0x00000003ff157819 */ /* 0x100fe20000011602 */
[----:B------:R-:W-:Y:S02]  /*0850*/  HFMA2 R16, -RZ, RZ, 0, 0 ;  /* 0x00000000ff107431 */ /* 0x000fe400000001ff */
[----:B------:R-:W-:Y:S01]  /*0860*/  IMAD.MOV.U32 R15, RZ, RZ, RZ ;  /* 0x000000ffff0f7224 */ /* 0x000fe200078e00ff */
[----:B------:R-:W-:Y:S01]  /*0870*/  UMOV UR6, URZ ;  /* 0x000000ff00067c82 */ /* 0x000fe20008000000 */
[C---:B------:R-:W-:Y:S01]  /*0880*/  LOP3.LUT R18, R21.reuse, 0x2, RZ, 0x3c, !PT ;  /* 0x0000000215127812 */ /* 0x040fe200078e3cff */
[C---:B------:R-:W-:Y:S01]  /*0890*/  IMAD.SHL.U32 R22, R21.reuse, 0x20, RZ ;  /* 0x0000002015167824 */ /* 0x040fe200078e00ff */
[C---:B------:R-:W-:Y:S02]  /*08a0*/  LOP3.LUT R17, R21.reuse, 0x3, RZ, 0x3c, !PT ;  /* 0x0000000315117812 */ /* 0x040fe400078e3cff */
[----:B------:R-:W-:Y:S01]  /*08b0*/  LOP3.LUT R19, R21, 0x1, RZ, 0x3c, !PT ;  /* 0x0000000115137812 */ /* 0x000fe200078e3cff */
[C---:B------:R-:W-:Y:S01]  /*08c0*/  IMAD.IADD R25, R22.reuse, 0x1, R2 ;  /* 0x0000000116197824 */ /* 0x040fe200078e0202 */
[----:B------:R-:W-:Y:S01]  /*08d0*/  LOP3.LUT R24, R22, 0x20, RZ, 0x3c, !PT ;  /* 0x0000002016187812 */ /* 0x000fe200078e3cff */
[----:B------:R-:W-:Y:S01]  /*08e0*/  IMAD R21, R2, 0x4, R21 ;  /* 0x0000000402157824 */ /* 0x000fe200078e0215 */
[----:B------:R-:W-:Y:S01]  /*08f0*/  LOP3.LUT R23, R22, 0x40, RZ, 0x3c, !PT ;  /* 0x0000004016177812 */ /* 0x000fe200078e3cff */
[----:B------:R-:W-:Y:S01]  /*0900*/  IMAD R18, R2, 0x4, R18 ;  /* 0x0000000402127824 */ /* 0x000fe200078e0212 */
[----:B------:R-:W-:Y:S01]  /*0910*/  LOP3.LUT R22, R22, 0x60, RZ, 0x3c, !PT ;  /* 0x0000006016167812 */ /* 0x000fe200078e3cff */
[C---:B------:R-:W-:Y:S01]  /*0920*/  IMAD R17, R2.reuse, 0x4, R17 ;  /* 0x0000000402117824 */ /* 0x040fe200078e0211 */
[----:B------:R-:W-:Y:S01]  /*0930*/  LEA R19, R2, R19, 0x2 ;  /* 0x0000001302137211 */ /* 0x000fe200078e10ff */
[--C-:B------:R-:W-:Y:S01]  /*0940*/  IMAD.IADD R23, R23, 0x1, R2.reuse ;  /* 0x0000000117177824 */ /* 0x100fe200078e0202 */
[----:B------:R-:W-:Y:S01]  /*0950*/  IADD3 R24, PT, PT, R24, R2, RZ ;  /* 0x0000000218187210 */ /* 0x000fe20007ffe0ff */
[----:B------:R-:W-:-:S07]  /*0960*/  IMAD.IADD R22, R22, 0x1, R2 ;  /* 0x0000000116167824 */ /* 0x000fce00078e0202 */
.L_x_17:
[----:B------:R-:W1:Y:S01]  /*0970*/  S2R R0, SR_CgaCtaId ;  /* 0x0000000000007919 */ /* 0x000e620000008800 */
[----:B------:R-:W-:Y:S01]  /*0980*/  MOV R2, 0x400 ;  /* 0x0000040000027802 */ /* 0x000fe20000000f00 */
[----:B------:R-:W-:-:S03]  /*0990*/  UMOV UR5, URZ ;  /* 0x000000ff00057c82 */ /* 0x000fc60008000000 */
[----:B-1---5:R-:W-:-:S07]  /*09a0*/  LEA R0, R0, R2, 0x18 ;  /* 0x0000000200007211 */ /* 0x022fce00078ec0ff */
.L_x_16:
[----:B------:R-:W-:Y:S01]  /*09b0*/  LEA R2, R15, R0, 0x3 ;  /* 0x000000000f027211 */ /* 0x000fe200078e18ff */
[----:B------:R-:W-:Y:S01]  /*09c0*/  ULOP3.LUT UP0, URZ, UR5, 0x3, URZ, 0xc0, !UPT ;  /* 0x0000000305ff7892 */ /* 0x000fe2000f80c0ff */
[----:B-----5:R-:W-:-:S04]  /*09d0*/  SHF.L.U32 R4, R16, 0x1f, RZ ;  /* 0x0000001f10047819 */ /* 0x020fc800000006ff */
[----:B------:R-:W1:Y:S02]  /*09e0*/  SYNCS.PHASECHK.TRANS64.TRYWAIT P0, [R2+URZ+0x31800], R4 ;  /* 0x03180004020075a7 */ /* 0x000e6400080011ff */
[----:B-1----:R-:W-:Y:S05]  /*09f0*/  @!P0 BRA `(.L_x_14) ;  /* 0x0000003800dc8947 */ /* 0x002fea0003800000 */
.L_x_56:
[----:B------:R-:W-:Y:S05]  /*0a00*/  BRA.U UP0, `(.L_x_15) ;  /* 0x0000000100bc7547 */ /* 0x000fea000b800000 */
[C-C-:B------:R-:W-:Y:S02]  /*0a10*/  IMAD R11, R15.reuse, 0x200, R0.reuse ;  /* 0x000002000f0b7824 */ /* 0x140fe400078e0200 */
[----:B------:R-:W-:Y:S02]  /*0a20*/  IMAD R3, R15, 0x400, R0 ;  /* 0x000004000f037824 */ /* 0x000fe400078e0200 */
[--C-:B------:R-:W-:Y:S01]  /*0a30*/  IMAD R10, R25, 0x4, R11.reuse ;  /* 0x00000004190a7824 */ /* 0x100fe200078e020b */
[-C--:B------:R-:W-:Y:S01]  /*0a40*/  LEA R9, R24, R11.reuse, 0x2 ;  /* 0x0000000b18097211 */ /* 0x080fe200078e10ff */
[--C-:B------:R-:W-:Y:S01]  /*0a50*/  IMAD R7, R23, 0x4, R11.reuse ;  /* 0x0000000417077824 */ /* 0x100fe200078e020b */
[-C--:B-1----:R-:W-:Y:S01]  /*0a60*/  LEA R5, R22, R11.reuse, 0x2 ;  /* 0x0000000b16057211 */ /* 0x082fe200078e10ff */
[----:B------:R-:W-:Y:S01]  /*0a70*/  IMAD R4, R19, 0x4, R11 ;  /* 0x0000000413047824 */ /* 0x000fe200078e020b */
[-C--:B------:R-:W-:Y:S01]  /*0a80*/  LEA R8, R21, R11.reuse, 0x2 ;  /* 0x0000000b15087211 */ /* 0x080fe200078e10ff */
[----:B------:R-:W1:Y:S01]  /*0a90*/  LDS R10, [R10+0x30000] ;  /* 0x030000000a0a7984 */ /* 0x000e620000000800 */
[----:B------:R-:W-:Y:S01]  /*0aa0*/  LEA R6, R18, R11, 0x2 ;  /* 0x0000000b12067211 */ /* 0x000fe200078e10ff */
[----:B------:R-:W-:Y:S01]  /*0ab0*/  IMAD R12, R24, 0x4, R3 ;  /* 0x00000004180c7824 */ /* 0x000fe200078e0203 */
[----:B------:R-:W-:Y:S01]  /*0ac0*/  LEA R14, R25, R3, 0x2 ;  /* 0x00000003190e7211 */ /* 0x000fe200078e10ff */
[----:B------:R-:W2:Y:S04]  /*0ad0*/  LDS R9, [R9+0x30000] ;  /* 0x0300000009097984 */ /* 0x000ea80000000800 */
[----:B------:R-:W3:Y:S04]  /*0ae0*/  LDS R7, [R7+0x30000] ;  /* 0x0300000007077984 */ /* 0x000ee80000000800 */
[----:B------:R-:W4:Y:S01]  /*0af0*/  LDS R5, [R5+0x30000] ;  /* 0x0300000005057984 */ /* 0x000f220000000800 */
[----:B------:R-:W-:-:S03]  /*0b00*/  NOP ;  /* 0x0000000000007918 */ /* 0x000fc60000000000 */
[----:B-1----:R1:W-:Y:S04]  /*0b10*/  STS [R8+0x30000], R10 ;  /* 0x0300000a08007388 */ /* 0x0023e80000000800 */
[----:B--2---:R2:W-:Y:S04]  /*0b20*/  STS [R4+0x30000], R9 ;  /* 0x0300000904007388 */ /* 0x0045e80000000800 */
[----:B---3--:R3:W-:Y:S01]  /*0b30*/  STS [R6+0x30000], R7 ;  /* 0x0300000706007388 */ /* 0x0087e20000000800 */
[----:B-1----:R-:W-:Y:S01]  /*0b40*/  LEA R10, R23, R3, 0x2 ;  /* 0x00000003170a7211 */ /* 0x002fe200078e10ff */
[----:B------:R-:W-:-:S02]  /*0b50*/  IMAD R8, R22, 0x4, R3 ;  /* 0x0000000416087824 */ /* 0x000fc400078e0203 */
[----:B--2---:R-:W-:Y:S01]  /*0b60*/  IMAD R4, R17, 0x4, R11 ;  /* 0x0000000411047824 */ /* 0x004fe200078e020b */
[----:B---3--:R-:W-:-:S04]  /*0b70*/  LEA R6, R21, R3, 0x2 ;  /* 0x0000000315067211 */ /* 0x008fc800078e10ff */
[----:B----4-:R1:W-:Y:S04]  /*0b80*/  STS [R4+0x30000], R5 ;  /* 0x0300000504007388 */ /* 0x0103e80000000800 */
[----:B------:R-:W2:Y:S04]  /*0b90*/  LDS R13, [R14+0x30800] ;  /* 0x030800000e0d7984 */ /* 0x000ea80000000800 */
[----:B------:R-:W3:Y:S04]  /*0ba0*/  LDS R11, [R12+0x30800] ;  /* 0x030800000c0b7984 */ /* 0x000ee80000000800 */
[----:B------:R-:W4:Y:S04]  /*0bb0*/  LDS R9, [R10+0x30800] ;  /* 0x030800000a097984 */ /* 0x000f280000000800 */
[----:B------:R-:W5:Y:S01]  /*0bc0*/  LDS R7, [R8+0x30800] ;  /* 0x0308000008077984 */ /* 0x000f620000000800 */
[----:B------:R-:W-:Y:S01]  /*0bd0*/  NOP ;  /* 0x0000000000007918 */ /* 0x000fe20000000000 */
[----:B-1----:R-:W-:Y:S01]  /*0be0*/  IMAD R5, R19, 0x4, R3 ;  /* 0x0000000413057824 */ /* 0x002fe200078e0203 */
[----:B------:R-:W-:-:S02]  /*0bf0*/  LEA R4, R18, R3, 0x2 ;  /* 0x0000000312047211 */ /* 0x000fc400078e10ff */
[----:B------:R-:W-:Y:S01]  /*0c00*/  LEA R3, R17, R3, 0x2 ;  /* 0x0000000311037211 */ /* 0x000fe200078e10ff */
[----:B--2---:R-:W-:Y:S04]  /*0c10*/  STS [R6+0x30800], R13 ;  /* 0x0308000d06007388 */ /* 0x004fe80000000800 */
[----:B---3--:R-:W-:Y:S04]  /*0c20*/  STS [R5+0x30800], R11 ;  /* 0x0308000b05007388 */ /* 0x008fe80000000800 */
[----:B----4-:R-:W-:Y:S04]  /*0c30*/  STS [R4+0x30800], R9 ;  /* 0x0308000904007388 */ /* 0x010fe80000000800 */
[----:B-----5:R-:W-:Y:S04]  /*0c40*/  STS [R3+0x30800], R7 ;  /* 0x0308000703007388 */ /* 0x020fe80000000800 */
[----:B------:R-:W1:Y:S04]  /*0c50*/  LDS R14, [R14+0x30a00] ;  /* 0x030a00000e0e7984 */ /* 0x000e680000000800 */
[----:B------:R-:W2:Y:S04]  /*0c60*/  LDS R12, [R12+0x30a00] ;  /* 0x030a00000c0c7984 */ /* 0x000ea80000000800 */
[----:B------:R-:W3:Y:S04]  /*0c70*/  LDS R10, [R10+0x30a00] ;  /* 0x030a00000a0a7984 */ /* 0x000ee80000000800 */
[----:B------:R-:W4:Y:S01]  /*0c80*/  LDS R8, [R8+0x30a00] ;  /* 0x030a000008087984 */ /* 0x000f220000000800 */
[----:B------:R-:W-:-:S03]  /*0c90*/  NOP ;  /* 0x0000000000007918 */ /* 0x000fc60000000000 */
[----:B-1----:R5:W-:Y:S04]  /*0ca0*/  STS [R6+0x30a00], R14 ;  /* 0x030a000e06007388 */ /* 0x002be80000000800 */
[----:B--2---:R5:W-:Y:S04]  /*0cb0*/  STS [R5+0x30a00], R12 ;  /* 0x030a000c05007388 */ /* 0x004be80000000800 */
[----:B---3--:R5:W-:Y:S04]  /*0cc0*/  STS [R4+0x30a00], R10 ;  /* 0x030a000a04007388 */ /* 0x008be80000000800 */
[----:B----4-:R5:W-:Y:S01]  /*0cd0*/  STS [R3+0x30a00], R8 ;  /* 0x030a000803007388 */ /* 0x010be20000000800 */
[----:B------:R1:W-:Y:S06]  /*0ce0*/  MEMBAR.ALL.CTA ;  /* 0x0000000000007992 */ /* 0x0003ec0000008000 */
[----:B-1----:R-:W2:Y:S02]  /*0cf0*/  FENCE.VIEW.ASYNC.S ;  /* 0x00000000000073c6 */ /* 0x002ea40000000000 */
.L_x_15:
[C---:B------:R-:W-:Y:S01]  /*0d00*/  ISETP.NE.AND P0, PT, R15.reuse, 0x3, PT ;  /* 0x000000030f00780c */ /* 0x040fe20003f05270 */
[----:B------:R-:W-:Y:S01]  /*0d10*/  VIADD R15, R15, 0x1 ;  /* 0x000000010f0f7836 */ /* 0x000fe20000000000 */
[----:B------:R-:W-:Y:S01]  /*0d20*/  UIADD3 UR5, UPT, UPT, UR5, 0x1, URZ ;  /* 0x0000000105057890 */ /* 0x000fe2000fffe0ff */
[----:B-1----:R-:W-:-:S03]  /*0d30*/  VIADD R2, R2, 0x31840 ;  /* 0x0003184002027836 */ /* 0x002fc60000000000 */
[----:B------:R-:W-:Y:S01]  /*0d40*/  SEL R15, R15, RZ, P0 ;  /* 0x000000ff0f0f7207 */ /* 0x000fe20000000000 */
[----:B------:R-:W-:Y:S01]  /*0d50*/  UISETP.NE.AND UP0, UPT, UR5, 0xc, UPT ;  /* 0x0000000c0500788c */ /* 0x000fe2000bf05270 */
[----:B------:R-:W-:Y:S02]  /*0d60*/  PRMT R2, RZ, 0x654, R2 ;  /* 0x00000654ff027816 */ /* 0x000fe40000000002 */
[----:B------:R-:W-:Y:S02]  /*0d70*/  ISETP.NE.AND P0, PT, R15, RZ, PT ;  /* 0x000000ff0f00720c */ /* 0x000fe40003f05270 */
[----:B--2---:R1:W-:Y:S02]  /*0d80*/  SYNCS.ARRIVE.TRANS64.RED.A1T0 RZ, [R2+URZ], RZ ;  /* 0x000000ff02ff79a7 */ /* 0x0043e400081004ff */
[----:B-1----:R-:W-:-:S04]  /*0d90*/  SEL R2, RZ, 0x1, P0 ;  /* 0x00000001ff027807 */ /* 0x002fc80000000000 */
[----:B------:R-:W-:Y:S01]  /*0da0*/  LOP3.LUT R16, R16, R2, RZ, 0x3c, !PT ;  /* 0x0000000210107212 */ /* 0x000fe200078e3cff */
[----:B------:R-:W-:Y:S06]  /*0db0*/  BRA.U UP0, `(.L_x_16) ;  /* 0xfffffff900fc7547 */ /* 0x000fec000b83ffff */
[----:B------:R-:W-:-:S04]  /*0dc0*/  UIADD3 UR6, UPT, UPT, UR6, 0x1, URZ ;  /* 0x0000000106067890 */ /* 0x000fc8000fffe0ff */
[----:B------:R-:W-:-:S06]  /*0dd0*/  UIMAD UR5, UR6, 0x96, UR4 ;  /* 0x00000096060578a4 */ /* 0x000fcc000f8e0204 */
[----:B------:R-:W-:-:S13]  /*0de0*/  ISETP.LE.U32.AND P0, PT, R20, UR5, PT ;  /* 0x0000000514007c0c */ /* 0x000fda000bf03070 */
[----:B------:R-:W-:Y:S05]  /*0df0*/  @P0 EXIT ;  /* 0x000000000000094d */ /* 0x000fea0003800000 */
[----:B------:R-:W-:Y:S05]  /*0e00*/  BRA `(.L_x_17) ;  /* 0xfffffff800d87947 */ /* 0x000fea000383ffff */
.L_x_12:
[----:B-1----:R-:W-:-:S09]  /*0e10*/  UISETP.NE.AND UP0, UPT, UR4, URZ, UPT ;  /* 0x000000ff0400728c */ /* 0x002fd2000bf05270 */
[----:B------:R-:W-:Y:S05]  /*0e20*/  BRA.U UP0, `(.L_x_13) ;  /* 0x0000001d00cc7547 */ /* 0x000fea000b800000 */
[----:B------:R-:W1:Y:S01]  /*0e30*/  S2UR UR8, SR_CTAID.X ;  /* 0x00000000000879c3 */ /* 0x000e620000002500 */
[----:B------:R-:W-:Y:S01]  /*0e40*/  UMOV UR9, 0x400 ;  /* 0x0000040000097882 */ /* 0x000fe20000000000 */
[----:B------:R-:W-:Y:S01]  /*0e50*/  ISETP.GE.U32.AND P1, PT, R2, 0x4, PT ;  /* 0x000000040200780c */ /* 0x000fe20003f26070 */
[----:B------:R-:W-:-:S04]  /*0e60*/  ULEA UR9, UR4, UR9, 0x18 ;  /* 0x0000000904097291 */ /* 0x000fc8000f8ec0ff */
[----:B------:R-:W-:Y:S02]  /*0e70*/  UIADD3 UR4, UPT, UPT, UR9, 0x18000, URZ ;  /* 0x0001800009047890 */ /* 0x000fe4000fffe0ff */
[----:B------:R-:W-:Y:S02]  /*0e80*/  UIADD3 UR5, UPT, UPT, UR9, 0x8000, URZ ;  /* 0x0000800009057890 */ /* 0x000fe4000fffe0ff */
[----:B------:R-:W-:Y:S02]  /*0e90*/  USHF.R.U32.HI UR4, URZ, 0x4, UR4 ;  /* 0x00000004ff047899 */ /* 0x000fe40008011604 */
[----:B------:R-:W-:Y:S02]  /*0ea0*/  USHF.R.U32.HI UR5, URZ, 0x4, UR5 ;  /* 0x00000004ff057899 */ /* 0x000fe40008011605 */
[----:B------:R-:W-:Y:S02]  /*0eb0*/  ULOP3.LUT UR4, UR4, 0x3fc0, URZ, 0xc0, !UPT ;  /* 0x00003fc004047892 */ /* 0x000fe4000f8ec0ff */
[----:B------:R-:W-:-:S04]  /*0ec0*/  ULOP3.LUT UR5, UR5, 0x3fc0, URZ, 0xc0, !UPT ;  /* 0x00003fc005057892 */ /* 0x000fc8000f8ec0ff */
[----:B------:R-:W-:Y:S01]  /*0ed0*/  IMAD.U32 R7, RZ, RZ, UR4 ;  /* 0x00000004ff077e24 */ /* 0x000fe2000f8e00ff */
[----:B-1----:R-:W-:-:S13]  /*0ee0*/  ISETP.LE.U32.AND P0, PT, R20, UR8, PT ;  /* 0x0000000814007c0c */ /* 0x002fda000bf03070 */
[----:B------:R-:W-:Y:S05]  /*0ef0*/  @P0 EXIT ;  /* 0x000000000000094d */ /* 0x000fea0003800000 */
[C---:B------:R-:W-:Y:S01]  /*0f00*/  IMAD R7, R2.reuse, 0x600, R7 ;  /* 0x0000060002077824 */ /* 0x040fe200078e0207 */
[----:B------:R-:W-:Y:S01]  /*0f10*/  LEA R8, R2, UR5, 0xa ;  /* 0x0000000502087c11 */ /* 0x000fe2000f8e50ff */
[----:B------:R-:W-:Y:S01]  /*0f20*/  IMAD.MOV.U32 R3, RZ, RZ, RZ ;  /* 0x000000ffff037224 */ /* 0x000fe200078e00ff */
[----:B------:R-:W-:Y:S01]  /*0f30*/  UMOV UR19, URZ ;  /* 0x000000ff00137c82 */ /* 0x000fe20008000000 */
[----:B------:R-:W-:Y:S01]  /*0f40*/  UMOV UR16, URZ ;  /* 0x000000ff00107c82 */ /* 0x000fe20008000000 */
[----:B------:R-:W-:Y:S01]  /*0f50*/  SEL R8, R8, RZ, !P1 ;  /* 0x000000ff08087207 */ /* 0x000fe20004800000 */
[----:B------:R-:W-:Y:S01]  /*0f60*/  UMOV UR6, 0x180 ;  /* 0x0000018000067882 */ /* 0x000fe20000000000 */
[----:B------:R-:W-:Y:S01]  /*0f70*/  SEL R7, R7, RZ, !P1 ;  /* 0x000000ff07077207 */ /* 0x000fe20004800000 */
[----:B------:R-:W-:Y:S01]  /*0f80*/  UMOV UR7, 0x184 ;  /* 0x0000018400077882 */ /* 0x000fe20000000000 */
[----:B------:R-:W-:Y:S01]  /*0f90*/  UMOV UR4, 0x180 ;  /* 0x0000018000047882 */ /* 0x000fe20000000000 */
[----:B------:R-:W-:-:S05]  /*0fa0*/  UMOV UR5, 0x184 ;  /* 0x0000018400057882 */ /* 0x000fca0000000000 */
.L_x_24:
[----:B------:R-:W-:Y:S01]  /*0fb0*/  USHF.R.U32.HI UR11, URZ, 0x1, UR19 ;  /* 0x00000001ff0b7899 */ /* 0x000fe20008011613 */
[----:B------:R-:W-:Y:S01]  /*0fc0*/  HFMA2 R6, -RZ, RZ, 0, 5.9604644775390625e-08 ;  /* 0x00000001ff067431 */ /* 0x000fe200000001ff */
[----:B------:R-:W-:Y:S02]  /*0fd0*/  USHF.L.U32 UR10, UR19, 0x3, URZ ;  /* 0x00000003130a7899 */ /* 0x000fe400080006ff */
[----:B------:R-:W-:Y:S02]  /*0fe0*/  ULOP3.LUT UR11, UR11, 0x1, URZ, 0xc, !UPT ;  /* 0x000000010b0b7892 */ /* 0x000fe4000f8e0cff */
[----:B------:R-:W-:Y:S02]  /*0ff0*/  ULOP3.LUT UR10, UR10, 0x8, URZ, 0xc0, !UPT ;  /* 0x000000080a0a7892 */ /* 0x000fe4000f8ec0ff */
[----:B------:R-:W-:Y:S02]  /*1000*/  USHF.L.U32 UR11, UR11, 0x1f, URZ ;  /* 0x0000001f0b0b7899 */ /* 0x000fe400080006ff */
[----:B------:R-:W-:-:S02]  /*1010*/  ULOP3.LUT UR13, UR19, 0x1, URZ, 0xc0, !UPT ;  /* 0x00000001130d7892 */ /* 0x000fc4000f8ec0ff */
[----:B------:R-:W-:Y:S01]  /*1020*/  MOV R0, UR10 ;  /* 0x0000000a00007c02 */ /* 0x000fe20008000f00 */
[----:B------:R-:W-:Y:S01]  /*1030*/  UIADD3 UR10, UPT, UPT, UR9, UR10, URZ ;  /* 0x0000000a090a7290 */ /* 0x000fe2000fffe0ff */
[----:B------:R-:W-:Y:S01]  /*1040*/  MOV R2, UR11 ;  /* 0x0000000b00027c02 */ /* 0x000fe20008000f00 */
[----:B------:R-:W-:Y:S02]  /*1050*/  UIMAD UR13, UR13, 0xc0, URZ ;  /* 0x000000c00d0d78a4 */ /* 0x000fe4000f8e02ff */
[----:B------:R-:W-:Y:S01]  /*1060*/  UIADD3 UR12, UPT, UPT, UR10, 0x31860, URZ ;  /* 0x000318600a0c7890 */ /* 0x000fe2000fffe0ff */
[----:B------:R-:W1:Y:S02]  /*1070*/  SYNCS.PHASECHK.TRANS64.TRYWAIT P0, [R0+UR9+0x31870], R2 ;  /* 0x03187002000075a7 */ /* 0x000e640008001109 */
[----:B-1----:R-:W-:Y:S09]  /*1080*/  @!P0 BRA `(.L_x_18) ;  /* 0x0000003400508947 */ /* 0x002ff20003800000 */
.L_x_58:
[----:B------:R-:W-:Y:S01]  /*1090*/  NOP ;  /* 0x0000000000007918 */ /* 0x000fe20000000000 */
[----:B------:R-:W-:Y:S01]  /*10a0*/  UMOV UR18, 0xa ;  /* 0x0000000a00127882 */ /* 0x000fe20000000000 */
[----:B------:R-:W-:-:S05]  /*10b0*/  UMOV UR17, 0xfffffff4 ;  /* 0xfffffff400117882 */ /* 0x000fca0000000000 */
.L_x_23:
[----:B-1----:R-:W-:Y:S01]  /*10c0*/  ULEA UR14, UR16, UR9, 0x3 ;  /* 0x00000009100e7291 */ /* 0x002fe2000f8e18ff */
[----:B-1----:R-:W-:Y:S01]  /*10d0*/  SHF.L.U32 R5, R3, 0x1f, RZ ;  /* 0x0000001f03057819 */ /* 0x002fe200000006ff */
[----:B------:R-:W-:Y:S01]  /*10e0*/  UIADD3 UR15, UPT, UPT, UR17, 0xc, URZ ;  /* 0x0000000c110f7890 */ /* 0x000fe2000fffe0ff */
[----:B------:R-:W-:Y:S03]  /*10f0*/  MOV R0, UR16 ;  /* 0x0000001000007c02 */ /* 0x000fe60008000f00 */
[----:B------:R-:W-:Y:S03]  /*1100*/  ULOP3.LUT UP0, UR15, UR15, 0x2, URZ, 0xc0, !UPT ;  /* 0x000000020f0f7892 */ /* 0x000fe6000f80c0ff */
[----:B------:R-:W1:Y:S02]  /*1110*/  SYNCS.PHASECHK.TRANS64.TRYWAIT P0, [UR14+0x31840], R5 ;  /* 0x03184005ff0075a7 */ /* 0x000e64000800110e */
[----:B-12---:R-:W-:Y:S07]  /*1120*/  @!P0 BRA `(.L_x_19) ;  /* 0x0000003400488947 */ /* 0x006fee0003800000 */
.L_x_60:
[----:B------:R-:W-:Y:S01]  /*1130*/  NOP ;  /* 0x0000000000007918 */ /* 0x000fe20000000000 */
[----:B------:R-:W-:Y:S05]  /*1140*/  BRA.U UP0, `(.L_x_20) ;  /* 0x0000000100487547 */ /* 0x000fea000b800000 */
[----:B------:R-:W-:Y:S02]  /*1150*/  ULEA UR24, UR16, UR9, 0x9 ;  /* 0x0000000910187291 */ /* 0x000fe4000f8e48ff */
[----:B------:R-:W-:Y:S02]  /*1160*/  ULEA UR10, UR16, UR9, 0xa ;  /* 0x00000009100a7291 */ /* 0x000fe4000f8e50ff */
[----:B------:R-:W-:Y:S02]  /*1170*/  UIADD3 UR24, UPT, UPT, UR24, 0x30000, URZ ;  /* 0x0003000018187890 */ /* 0x000fe4000fffe0ff */
[----:B------:R-:W-:Y:S02]  /*1180*/  UIADD3 UR11, UPT, UPT, UR10, 0x30800, URZ ;  /* 0x000308000a0b7890 */ /* 0x000fe4000fffe0ff */
[----:B------:R-:W-:Y:S02]  /*1190*/  UIADD3 UR10, UPT, UPT, UR10, 0x30a00, URZ ;  /* 0x00030a000a0a7890 */ /* 0x000fe4000fffe0ff */
[----:B------:R-:W-:Y:S02]  /*11a0*/  USHF.R.U32.HI UR24, URZ, 0x4, UR24 ;  /* 0x00000004ff187899 */ /* 0x000fe40008011618 */
[----:B------:R-:W-:Y:S02]  /*11b0*/  USHF.R.U32.HI UR11, URZ, 0x4, UR11 ;  /* 0x00000004ff0b7899 */ /* 0x000fe4000801160b */
[----:B------:R-:W-:Y:S02]  /*11c0*/  USHF.R.U32.HI UR10, URZ, 0x4, UR10 ;  /* 0x00000004ff0a7899 */ /* 0x000fe4000801160a */
[----:B------:R-:W-:Y:S02]  /*11d0*/  ULOP3.LUT UR20, UR24, 0x3fe0, URZ, 0xc0, !UPT ;  /* 0x00003fe018147892 */ /* 0x000fe4000f8ec0ff */
[----:B------:R-:W-:Y:S02]  /*11e0*/  ULOP3.LUT UR22, UR11, 0x3fc0, URZ, 0xc0, !UPT ;  /* 0x00003fc00b167892 */ /* 0x000fe4000f8ec0ff */
[----:B------:R-:W-:Y:S01]  /*11f0*/  ULOP3.LUT UR24, UR10, 0x3fe0, URZ, 0xc0, !UPT ;  /* 0x00003fe00a187892 */ /* 0x000fe2000f8ec0ff */
[----:B------:R-:W-:Y:S01]  /*1200*/  UMOV UR21, 0x4008 ;  /* 0x0000400800157882 */ /* 0x000fe20000000000 */
[----:B------:R-:W-:Y:S01]  /*1210*/  UMOV UR23, 0x4008 ;  /* 0x0000400800177882 */ /* 0x000fe20000000000 */
[----:B------:R-:W-:Y:S02]  /*1220*/  UMOV UR25, 0x4008 ;  /* 0x0000400800197882 */ /* 0x000fe40000000000 */
[----:B------:R2:W-:Y:S02]  /*1230*/  UTCCP.T.S.4x32dp128bit tmem[0x180], gdesc[UR20] ;  /* 0x00018014ff0079e7 */ /* 0x0005e40009100000 */
[----:B------:R2:W-:Y:S02]  /*1240*/  UTCCP.T.S.4x32dp128bit tmem[0x184], gdesc[UR22] ;  /* 0x00018416ff0079e7 */ /* 0x0005e40009100000 */
[----:B------:R2:W-:Y:S01]  /*1250*/  UTCCP.T.S.4x32dp128bit tmem[0x188], gdesc[UR24] ;  /* 0x00018818ff0079e7 */ /* 0x0005e20009100000 */
[----:B------:R-:W-:Y:S02]  /*1260*/  NOP ;  /* 0x0000000000007918 */ /* 0x000fe40000000000 */
.L_x_20:
[----:B------:R-:W-:Y:S01]  /*1270*/  UISETP.NE.AND UP0, UPT, UR16, 0x3, UPT ;  /* 0x000000031000788c */ /* 0x000fe2000bf05270 */
[----:B-1----:R-:W-:Y:S01]  /*1280*/  SHFL.IDX PT, R2, R8, R0, 0x1f ;  /* 0x00001f0008027589 */ /* 0x002fe200000e0000 */
[----:B------:R-:W-:Y:S01]  /*1290*/  UIADD3 UR11, UPT, UPT, UR16, 0x1, URZ ;  /* 0x00000001100b7890 */ /* 0x000fe2000fffe0ff */
[----:B------:R-:W-:Y:S03]  /*12a0*/  NOP ;  /* 0x0000000000007918 */ /* 0x000fe60000000000 */
[----:B------:R-:W-:Y:S03]  /*12b0*/  USEL UR11, UR11, URZ, UP0 ;  /* 0x000000ff0b0b7287 */ /* 0x000fe60008000000 */
[----:B------:R-:W1:Y:S01]  /*12c0*/  SHFL.IDX PT, R0, R7, R0, 0x1f ;  /* 0x00001f0007007589 */ /* 0x000e6200000e0000 */
[----:B------:R-:W-:Y:S02]  /*12d0*/  USHF.L.U32 UR16, UR15, 0x4, URZ ;  /* 0x000000040f107899 */ /* 0x000fe400080006ff */
[----:B------:R-:W-:Y:S02]  /*12e0*/  ULEA UR10, UR11, UR9, 0x3 ;  /* 0x000000090b0a7291 */ /* 0x000fe4000f8e18ff */
[----:B------:R-:W-:Y:S01]  /*12f0*/  ULEA UR15, UR15, 0x8b0, 0xd ;  /* 0x000008b00f0f7891 */ /* 0x000fe2000f8e68ff */
[----:B------:R-:W-:Y:S01]  /*1300*/  ISETP.NE.AND P0, PT, RZ, UR11, PT ;  /* 0x0000000bff007c0c */ /* 0x000fe2000bf05270 */
[----:B------:R-:W-:Y:S02]  /*1310*/  UISETP.NE.AND UP0, UPT, UR17, -0xc, UPT ;  /* 0xfffffff41100788c */ /* 0x000fe4000bf05270 */
[----:B------:R-:W-:Y:S02]  /*1320*/  UPRMT UR29, UR16, 0x5410, UR15 ;  /* 0x00005410101d7896 */ /* 0x000fe4000800000f */
[----:B------:R-:W-:Y:S01]  /*1330*/  UIADD3 UR14, UPT, UPT, UR14, 0x31820, URZ ;  /* 0x000318200e0e7890 */ /* 0x000fe2000fffe0ff */
[----:B------:R-:W-:Y:S01]  /*1340*/  UMOV UR28, URZ ;  /* 0x000000ff001c7c82 */ /* 0x000fe20008000000 */
[----:B--2---:R-:W-:Y:S01]  /*1350*/  UMOV UR23, 0x40004040 ;  /* 0x4000404000177882 */ /* 0x004fe20000000000 */
[----:B------:R-:W-:Y:S01]  /*1360*/  UMOV UR21, 0x40004040 ;  /* 0x4000404000157882 */ /* 0x000fe20000000000 */
[----:B------:R-:W-:Y:S01]  /*1370*/  UMOV UR27, 0x40004040 ;  /* 0x40004040001b7882 */ /* 0x000fe20000000000 */
[----:B------:R-:W-:Y:S01]  /*1380*/  UMOV UR25, 0x40004040 ;  /* 0x4000404000197882 */ /* 0x000fe20000000000 */
[----:B------:R-:W-:Y:S01]  /*1390*/  UMOV UR33, 0x40004040 ;  /* 0x4000404000217882 */ /* 0x000fe20000000000 */
[----:B------:R-:W-:Y:S01]  /*13a0*/  UMOV UR31, 0x40004040 ;  /* 0x40004040001f7882 */ /* 0x000fe20000000000 */
[----:B------:R-:W-:Y:S01]  /*13b0*/  UMOV UR37, 0x40004040 ;  /* 0x4000404000257882 */ /* 0x000fe20000000000 */
[----:B------:R-:W-:Y:S01]  /*13c0*/  UMOV UR35, 0x40004040 ;  /* 0x4000404000237882 */ /* 0x000fe20000000000 */
[----:B-1----:R-:W-:Y:S02]  /*13d0*/  R2UR UR20, R0 ;  /* 0x00000000001472ca */ /* 0x002fe400000e0000 */
[----:B------:R-:W-:Y:S02]  /*13e0*/  R2UR UR22, R2 ;  /* 0x00000000021672ca */ /* 0x000fe400000e0000 */
[----:B------:R-:W-:Y:S04]  /*13f0*/  SEL R0, RZ, 0x1, P0 ;  /* 0x00000001ff007807 */ /* 0x000fe80000000000 */
[----:B------:R-:W-:Y:S01]  /*1400*/  LOP3.LUT R3, R3, R0, RZ, 0x3c, !PT ;  /* 0x0000000003037212 */ /* 0x000fe200078e3cff */
[----:B------:R-:W-:Y:S04]  /*1410*/  IMAD.U32 R0, RZ, RZ, UR11 ;  /* 0x0000000bff007e24 */ /* 0x000fe8000f8e00ff */
[----:B------:R-:W-:Y:S01]  /*1420*/  UIADD3 UR24, UPT, UPT, UR20, 0x2, URZ ;  /* 0x0000000214187890 */ /* 0x000fe2000fffe0ff */
[----:B------:R-:W-:Y:S01]  /*1430*/  IMAD.U32 R5, R3, -0x80000000, RZ ;  /* 0x8000000003057824 */ /* 0x000fe200078e00ff */
[----:B------:R-:W-:Y:S01]  /*1440*/  UIADD3 UR26, UPT, UPT, UR22, 0x2, URZ ;  /* 0x00000002161a7890 */ /* 0x000fe2000fffe0ff */
[----:B------:R1:W-:Y:S01]  /*1450*/  UTCQMMA gdesc[UR22], gdesc[UR20], tmem[UR13], tmem[UR28], idesc[UR29], tmem[UR6], UP0 ;  /* 0x00061c1416007dea */ /* 0x0003e2000800030d */
[----:B------:R-:W-:Y:S02]  /*1460*/  UIADD3 UR32, UPT, UPT, UR22, 0x4, URZ ;  /* 0x0000000416207890 */ /* 0x000fe4000fffe0ff */
[----:B------:R-:W-:Y:S02]  /*1470*/  UIADD3 UR30, UPT, UPT, UR20, 0x4, URZ ;  /* 0x00000004141e7890 */ /* 0x000fe4000fffe0ff */
[----:B------:R-:W-:Y:S02]  /*1480*/  UIADD3 UR36, UPT, UPT, UR22, 0x6, URZ ;  /* 0x0000000616247890 */ /* 0x000fe4000fffe0ff */
[----:B------:R-:W-:Y:S01]  /*1490*/  UIADD3 UR34, UPT, UPT, UR20, 0x6, URZ ;  /* 0x0000000614227890 */ /* 0x000fe2000fffe0ff */
[----:B------:R1:W-:Y:S04]  /*14a0*/  UTCQMMA gdesc[UR26], gdesc[UR24], tmem[UR13], tmem[UR28], idesc[UR29], tmem[UR6], UPT ;  /* 0x00061c181a007dea */ /* 0x0003e8000b80030d */
[----:B------:R1:W-:Y:S04]  /*14b0*/  UTCQMMA gdesc[UR32], gdesc[UR30], tmem[UR13], tmem[UR28], idesc[UR29], tmem[UR6], UPT ;  /* 0x00061c1e20007dea */ /* 0x0003e8000b80030d */
[----:B------:R1:W-:Y:S01]  /*14c0*/  UTCQMMA gdesc[UR36], gdesc[UR34], tmem[UR13], tmem[UR28], idesc[UR29], tmem[UR6], UPT ;  /* 0x00061c2224007dea */ /* 0x0003e2000b80030d */
[----:B------:R1:W-:Y:S01]  /*14d0*/  UTCBAR [UR14], URZ ;  /* 0x000000ff0e0073e9 */ /* 0x0003e200080000ff */
[----:B------:R-:W2:Y:S02]  /*14e0*/  SYNCS.PHASECHK.TRANS64.TRYWAIT P0, [UR10+0x31840], R5 ;  /* 0x03184005ff0075a7 */ /* 0x000ea4000800110a */
[----:B-12---:R-:W-:Y:S05]  /*14f0*/  @!P0 BRA `(.L_x_21) ;  /* 0x0000003000708947 */ /* 0x006fea0003800000 */
.L_x_62:
[----:B------:R-:W-:Y:S01]  /*1500*/  ELECT P0, URZ, PT ;  /* 0x0000000000ff782f */ /* 0x000fe20003800000 */
[----:B-1----:R-:W-:Y:S01]  /*1510*/  SHFL.IDX PT, R2, R8, R0, 0x1f ;  /* 0x00001f0008027589 */ /* 0x002fe200000e0000 */
[----:B------:R-:W-:Y:S02]  /*1520*/  UIADD3 UR10, UPT, UPT, UR10, 0x31820, URZ ;  /* 0x000318200a0a7890 */ /* 0x000fe4000fffe0ff */
[----:B------:R-:W-:Y:S05]  /*1530*/  UISETP.NE.AND UP0, UPT, UR17, -0x2, UPT ;  /* 0xfffffffe1100788c */ /* 0x000fea000bf05270 */
[----:B------:R-:W1:Y:S01]  /*1540*/  SHFL.IDX PT, R0, R7, R0, 0x1f ;  /* 0x00001f0007007589 */ /* 0x000e6200000e0000 */
[----:B------:R-:W-:Y:S01]  /*1550*/  NOP ;  /* 0x0000000000007918 */ /* 0x000fe20000000000 */
[----:B------:R-:W-:Y:S02]  /*1560*/  NOP ;  /* 0x0000000000007918 */ /* 0x000fe40000000000 */
[C---:B------:R-:W-:Y:S01]  /*1570*/  @P0 IMAD.SHL.U32 R4, R6.reuse, 0x2000, RZ ;  /* 0x0000200006040824 */ /* 0x040fe200078e00ff */
[----:B------:R-:W-:Y:S01]  /*1580*/  UMOV UR21, 0x40004040 ;  /* 0x4000404000157882 */ /* 0x000fe20000000000 */
[----:B------:R-:W-:Y:S01]  /*1590*/  @P0 IMAD.SHL.U32 R5, R6, 0x10, RZ ;  /* 0x0000001006050824 */ /* 0x000fe200078e00ff */
[----:B------:R-:W-:Y:S01]  /*15a0*/  UMOV UR27, 0x40004040 ;  /* 0x40004040001b7882 */ /* 0x000fe20000000000 */
[----:B------:R-:W-:Y:S01]  /*15b0*/  UMOV UR25, 0x40004040 ;  /* 0x4000404000197882 */ /* 0x000fe20000000000 */
[----:B------:R-:W-:Y:S01]  /*15c0*/  @P0 LOP3.LUT R4, R4, 0x6000, RZ, 0xc0, !PT ;  /* 0x0000600004040812 */ /* 0x000fe200078ec0ff */
[----:B------:R-:W-:Y:S01]  /*15d0*/  UMOV UR31, 0x40004040 ;  /* 0x40004040001f7882 */ /* 0x000fe20000000000 */
[----:B------:R-:W-:Y:S01]  /*15e0*/  @P0 LOP3.LUT R5, R5, 0x30, RZ, 0xc0, !PT ;  /* 0x0000003005050812 */ /* 0x000fe200078ec0ff */
[----:B------:R-:W-:Y:S01]  /*15f0*/  UMOV UR29, 0x40004040 ;  /* 0x40004040001d7882 */ /* 0x000fe20000000000 */
[----:B------:R-:W-:Y:S01]  /*1600*/  @P0 LOP3.LUT R4, R4, 0x8b0, RZ, 0xfc, !PT ;  /* 0x000008b004040812 */ /* 0x000fe200078efcff */
[----:B------:R-:W-:Y:S01]  /*1610*/  UMOV UR35, 0x40004040 ;  /* 0x4000404000237882 */ /* 0x000fe20000000000 */
[----:B------:R-:W-:Y:S02]  /*1620*/  UMOV UR33, 0x40004040 ;  /* 0x4000404000217882 */ /* 0x000fe40000000000 */
[----:B------:R-:W-:Y:S02]  /*1630*/  @P0 PRMT R4, R5, 0x5410, R4 ;  /* 0x0000541005040816 */ /* 0x000fe40000000004 */
[----:B-1----:R-:W-:Y:S02]  /*1640*/  R2UR UR14, R0 ;  /* 0x00000000000e72ca */ /* 0x002fe400000e0000 */
[----:B------:R-:W-:Y:S01]  /*1650*/  @P0 R2UR UR15, R4 ;  /* 0x00000000040f02ca */ /* 0x000fe200000e0000 */
[----:B------:R-:W-:Y:S01]  /*1660*/  @P0 IMAD.MOV.U32 R4, RZ, RZ, RZ ;  /* 0x000000ffff040224 */ /* 0x000fe200078e00ff */
[----:B------:R-:W-:Y:S04]  /*1670*/  R2UR UR20, R2 ;  /* 0x00000000021472ca */ /* 0x000fe800000e0000 */
[----:B------:R-:W-:Y:S05]  /*1680*/  @P0 R2UR UR22, R4 ;  /* 0x00000000041602ca */ /* 0x000fea00000e0000 */
[----:B------:R-:W-:Y:S02]  /*1690*/  UIADD3 UR24, UPT, UPT, UR14, 0x2, URZ ;  /* 0x000000020e187890 */ /* 0x000fe4000fffe0ff */
[----:B------:R-:W-:Y:S01]  /*16a0*/  UIADD3 UR28, UPT, UPT, UR14, 0x4, URZ ;  /* 0x000000040e1c7890 */ /* 0x000fe2000fffe0ff */
[----:B------:R-:W-:Y:S01]  /*16b0*/  IMAD.U32 R5, RZ, RZ, UR15 ;  /* 0x0000000fff057e24 */ /* 0x000fe2000f8e00ff */
[----:B------:R-:W-:Y:S02]  /*16c0*/  UIADD3 UR26, UPT, UPT, UR20, 0x2, URZ ;  /* 0x00000002141a7890 */ /* 0x000fe4000fffe0ff */
[----:B------:R-:W-:Y:S02]  /*16d0*/  UIADD3 UR30, UPT, UPT, UR20, 0x4, URZ ;  /* 0x00000004141e7890 */ /* 0x000fe4000fffe0ff */
[----:B------:R-:W-:Y:S01]  /*16e0*/  UIADD3 UR34, UPT, UPT, UR20, 0x6, URZ ;  /* 0x0000000614227890 */ /* 0x000fe2000fffe0ff */
[----:B------:R-:W-:Y:S01]  /*16f0*/  @P0 R2UR UR23, R5 ;  /* 0x00000000051702ca */ /* 0x000fe200000e0000 */
[----:B------:R-:W-:Y:S01]  /*1700*/  UIADD3 UR32, UPT, UPT, UR14, 0x6, URZ ;  /* 0x000000060e207890 */ /* 0x000fe2000fffe0ff */
[----:B------:R-:W-:Y:S11]  /*1710*/  UMOV UR15, 0x40004040 ;  /* 0x40004040000f7882 */ /* 0x000ff60000000000 */
[----:B------:R1:W-:Y:S01]  /*1720*/  UTCQMMA gdesc[UR20], gdesc[UR14], tmem[UR13], tmem[UR22], idesc[UR23], tmem[UR4], UPT ;  /* 0x0004160e14007dea */ /* 0x0003e2000b80030d */
[----:B------:R1:W-:Y:S01]  /*1730*/  UTCQMMA gdesc[UR26], gdesc[UR24], tmem[UR13], tmem[UR22], idesc[UR23], tmem[UR4], UPT ;  /* 0x000416181a007dea */ /* 0x0003e2000b80030d */
[----:B------:R1:W-:Y:S01]  /*1740*/  UTCQMMA gdesc[UR30], gdesc[UR28], tmem[UR13], tmem[UR22], idesc[UR23], tmem[UR4], UPT ;  /* 0x0004161c1e007dea */ /* 0x0003e2000b80030d */
[----:B------:R1:W-:Y:S01]  /*1750*/  UTCQMMA gdesc[UR34], gdesc[UR32], tmem[UR13], tmem[UR22], idesc[UR23], tmem[UR4], UPT ;  /* 0x0004162022007dea */ /* 0x0003e2000b80030d */
[----:B------:R1:W-:Y:S01]  /*1760*/  UTCBAR [UR10], URZ ;  /* 0x000000ff0a0073e9 */ /* 0x0003e200080000ff */
[----:B------:R-:W-:Y:S05]  /*1770*/  BRA.U UP0, `(.L_x_22) ;  /* 0x0000000100087547 */ /* 0x000fea000b800000 */
[----:B------:R2:W-:Y:S01]  /*1780*/  UTCBAR [UR12], URZ ;  /* 0x000000ff0c0073e9 */ /* 0x0005e200080000ff */
[----:B------:R-:W-:Y:S01]  /*1790*/  NOP ;  /* 0x0000000000007918 */ /* 0x000fe20000000000 */
.L_x_22:
[----:B------:R-:W-:Y:S01]  /*17a0*/  UISETP.NE.AND UP0, UPT, UR11, 0x3, UPT ;  /* 0x000000030b00788c */ /* 0x000fe2000bf05270 */
[----:B------:R-:W-:Y:S01]  /*17b0*/  VIADD R6, R6, 0x2 ;  /* 0x0000000206067836 */ /* 0x000fe20000000000 */
[----:B------:R-:W-:Y:S02]  /*17c0*/  UIADD3 UR11, UPT, UPT, UR11, 0x1, URZ ;  /* 0x000000010b0b7890 */ /* 0x000fe4000fffe0ff */
[----:B------:R-:W-:Y:S02]  /*17d0*/  UIADD3 UR18, UPT, UPT, UR18, -0x2, URZ ;  /* 0xfffffffe12127890 */ /* 0x000fe4000fffe0ff */
[----:B------:R-:W-:Y:S02]  /*17e0*/  USEL UR16, UR11, URZ, UP0 ;  /* 0x000000ff0b107287 */ /* 0x000fe40008000000 */
[----:B------:R-:W-:Y:S02]  /*17f0*/  UISETP.NE.AND UP0, UPT, UR18, -0x2, UPT ;  /* 0xfffffffe1200788c */ /* 0x000fe4000bf05270 */
[----:B------:R-:W-:Y:S02]  /*1800*/  UIADD3 UR17, UPT, UPT, UR17, 0x2, URZ ;  /* 0x0000000211117890 */ /* 0x000fe4000fffe0ff */
[----:B------:R-:W-:Y:S04]  /*1810*/  ISETP.NE.AND P0, PT, RZ, UR16, PT ;  /* 0x00000010ff007c0c */ /* 0x000fe8000bf05270 */
[----:B------:R-:W-:Y:S04]  /*1820*/  SEL R0, RZ, 0x1, P0 ;  /* 0x00000001ff007807 */ /* 0x000fe80000000000 */
[----:B------:R-:W-:Y:S01]  /*1830*/  LOP3.LUT R3, R3, R0, RZ, 0x3c, !PT ;  /* 0x0000000003037212 */ /* 0x000fe200078e3cff */
[----:B------:R-:W-:Y:S06]  /*1840*/  BRA.U UP0, `(.L_x_23) ;  /* 0xfffffff9001c7547 */ /* 0x000fec000b83ffff */
[----:B------:R-:W-:-:S04]  /*1850*/  UIADD3 UR19, UPT, UPT, UR19, 0x1, URZ ;  /* 0x0000000113137890 */ /* 0x000fc8000fffe0ff */
[----:B-1----:R-:W-:-:S06]  /*1860*/  UIMAD UR10, UR19, 0x96, UR8 ;  /* 0x00000096130a78a4 */ /* 0x002fcc000f8e0208 */
[----:B------:R-:W-:-:S13]  /*1870*/  ISETP.LE.U32.AND P0, PT, R20, UR10, PT ;  /* 0x0000000a14007c0c */ /* 0x000fda000bf03070 */
[----:B--2---:R-:W-:Y:S05]  /*1880*/  @P0 EXIT ;  /* 0x000000000000094d */ /* 0x004fea0003800000 */
[----:B------:R-:W-:Y:S05]  /*1890*/  BRA `(.L_x_24) ;  /* 0xfffffff400c47947 */ /* 0x000fea000383ffff */
.L_x_11:
[----:B------:R-:W-:-:S13]  /*18a0*/  ELECT P0, URZ, PT ;  /* 0x0000000000ff782f */ /* 0x000fda0003800000 */
[----:B------:R-:W-:Y:S05]  /*18b0*/  @!P0 BRA `(.L_x_13) ;  /* 0x0000001400288947 */ /* 0x000fea0003800000 */
[----:B------:R-:W1:Y:S02]  /*18c0*/  S2R R0, SR_CTAID.X ;  /* 0x0000000000007919 */ /* 0x000e640000002500 */
[----:B-1----:R-:W-:-:S13]  /*18d0*/  ISETP.GE.U32.AND P0, PT, R0, R20, PT ;  /* 0x000000140000720c */ /* 0x002fda0003f06070 */
[----:B------:R-:W-:Y:S05]  /*18e0*/  @P0 EXIT ;  /* 0x000000000000094d */ /* 0x000fea0003800000 */
[----:B------:R-:W1:Y:S01]  /*18f0*/  S2R R4, SR_CgaCtaId ;  /* 0x0000000000047919 */ /* 0x000e620000008800 */
[----:B------:R-:W2:Y:S01]  /*1900*/  LDC.64 R6, c[0x0][0x348] ;  /* 0x0000d200ff067b82 */ /* 0x000ea20000000a00 */
[----:B------:R-:W-:Y:S01]  /*1910*/  MOV R2, 0x400 ;  /* 0x0000040000027802 */ /* 0x000fe20000000f00 */
[----:B------:R-:W-:Y:S02]  /*1920*/  HFMA2 R3, -RZ, RZ, 0, 0 ;  /* 0x00000000ff037431 */ /* 0x000fe400000001ff */
[----:B------:R-:W-:Y:S01]  /*1930*/  IMAD.MOV.U32 R5, RZ, RZ, 0x1 ;  /* 0x00000001ff057424 */ /* 0x000fe200078e00ff */
[----:B-1----:R-:W-:Y:S01]  /*1940*/  LEA R4, R4, R2, 0x18 ;  /* 0x0000000204047211 */ /* 0x002fe200078ec0ff */
[----:B------:R-:W-:-:S07]  /*1950*/  IMAD.MOV.U32 R2, RZ, RZ, R0 ;  /* 0x000000ffff027224 */ /* 0x000fce00078e0000 */
.L_x_37:
[----:B------:R-:W-:Y:S01]  /*1960*/  SHF.R.U32.HI R11, RZ, 0x7, R2 ;  /* 0x00000007ff0b7819 */ /* 0x000fe20000011602 */
[----:B------:R-:W-:Y:S05]  /*1970*/  YIELD ;  /* 0x0000000000007946 */ /* 0x000fea0003800000 */
[----:B------:R-:W-:Y:S02]  /*1980*/  LOP3.LUT R11, R11, 0x1fffff0, RZ, 0xc0, !PT ;  /* 0x01fffff00b0b7812 */ /* 0x000fe400078ec0ff */
[----:B------:R-:W-:Y:S02]  /*1990*/  LOP3.LUT R43, R2, 0x7ff, RZ, 0xc0, !PT ;  /* 0x000007ff022b7812 */ /* 0x000fe400078ec0ff */
[----:B------:R-:W-:Y:S02]  /*19a0*/  VIADDMNMX.U32 R44, R21, -R11, 0x10, PT ;  /* 0x00000010152c7446 */ /* 0x000fe4000380080b */
[----:B-123--:R-:W-:Y:S02]  /*19b0*/  MOV R2, 0x19d0 ;  /* 0x000019d000027802 */ /* 0x00efe40000000f00 */
[----:B--2---:R-:W-:Y:S05]  /*19c0*/  CALL.REL.NOINC `($__internal_3_$__cuda_sm20_div_u16) ;  /* 0x0000003000d47944 */ /* 0x004fea0003c00000 */
[----:B------:R-:W-:Y:S01]  /*19d0*/  PRMT R44, R44, 0x9910, RZ ;  /* 0x000099102c2c7816 */ /* 0x000fe200000000ff */
[----:B------:R-:W-:Y:S01]  /*19e0*/  IMAD.U32 R2, R5, -0x80000000, RZ ;  /* 0x8000000005027824 */ /* 0x000fe200078e00ff */
[C---:B------:R-:W-:Y:S01]  /*19f0*/  PRMT R8, R35.reuse, 0x9910, RZ ;  /* 0x0000991023087816 */ /* 0x040fe200000000ff */
[----:B------:R-:W-:Y:S01]  /*1a00*/  VIADD R27, R4, 0x31800 ;  /* 0x00031800041b7836 */ /* 0x000fe20000000000 */
[----:B------:R-:W-:Y:S01]  /*1a10*/  LOP3.LUT R10, R35, 0xffff, RZ, 0xc0, !PT ;  /* 0x0000ffff230a7812 */ /* 0x000fe200078ec0ff */
[----:B------:R-:W1:Y:S01]  /*1a20*/  SYNCS.PHASECHK.TRANS64.TRYWAIT P4, [R4+URZ+0x31820], R2 ;  /* 0x03182002040075a7 */ /* 0x000e6200080811ff */
[----:B------:R-:W-:Y:S01]  /*1a30*/  IADD3 R36, P3, PT, R6, 0x40, RZ ;  /* 0x0000004006247810 */ /* 0x000fe20007f7e0ff */
[----:B------:R-:W-:Y:S01]  /*1a40*/  IMAD R8, R44, R8, RZ ;  /* 0x000000082c087224 */ /* 0x000fe200078e02ff */
[----:B------:R-:W-:Y:S01]  /*1a50*/  IADD3 R32, P1, PT, R6, 0x140, RZ ;  /* 0x0000014006207810 */ /* 0x000fe20007f3e0ff */
[----:B------:R-:W-:Y:S01]  /*1a60*/  VIADD R26, R4, 0x30000 ;  /* 0x00030000041a7836 */ /* 0x000fe20000000000 */
[C---:B------:R-:W-:Y:S01]  /*1a70*/  IADD3 R34, P2, PT, R6.reuse, 0xc0, RZ ;  /* 0x000000c006227810 */ /* 0x040fe20007f5e0ff */
[----:B------:R-:W-:Y:S01]  /*1a80*/  IMAD.MOV R8, RZ, RZ, -R8 ;  /* 0x000000ffff087224 */ /* 0x000fe200078e0a08 */
[----:B------:R-:W-:Y:S01]  /*1a90*/  IADD3 R30, P0, PT, R6, 0x1c0, RZ ;  /* 0x000001c0061e7810 */ /* 0x000fe20007f1e0ff */
[----:B------:R-:W-:Y:S01]  /*1aa0*/  IMAD.MOV.U32 R24, RZ, RZ, 0xa500 ;  /* 0x0000a500ff187424 */ /* 0x000fe200078e00ff */
[----:B------:R-:W-:Y:S01]  /*1ab0*/  IADD3 R9, PT, PT, R4, 0x8000, RZ ;  /* 0x0000800004097810 */ /* 0x000fe20007ffe0ff */
[--C-:B------:R-:W-:Y:S01]  /*1ac0*/  IMAD.X R37, RZ, RZ, R7.reuse, P3 ;  /* 0x000000ffff257224 */ /* 0x100fe200018e0607 */
[----:B------:R-:W-:Y:S01]  /*1ad0*/  PRMT R8, R8, 0x7710, RZ ;  /* 0x0000771008087816 */ /* 0x000fe200000000ff */
[----:B------:R-:W-:Y:S01]  /*1ae0*/  IMAD.X R33, RZ, RZ, R7, P1 ;  /* 0x000000ffff217224 */ /* 0x000fe200008e0607 */
[----:B------:R-:W-:Y:S01]  /*1af0*/  IADD3 R25, PT, PT, R4, 0x30800, RZ ;  /* 0x0003080004197810 */ /* 0x000fe20007ffe0ff */
[----:B------:R-:W-:Y:S01]  /*1b00*/  IMAD R10, R10, 0xc0, RZ ;  /* 0x000000c00a0a7824 */ /* 0x000fe200078e02ff */
[----:B------:R-:W-:Y:S02]  /*1b10*/  IADD3 R8, PT, PT, R43, R8, RZ ;  /* 0x000000082b087210 */ /* 0x000fe40007ffe0ff */
[-C--:B------:R-:W-:Y:S02]  /*1b20*/  IADD3.X R35, PT, PT, RZ, R7.reuse, RZ, P2, !PT ;  /* 0x00000007ff237210 */ /* 0x080fe400017fe4ff */
[----:B------:R-:W-:Y:S02]  /*1b30*/  LOP3.LUT R8, R8, 0xffff, RZ, 0xc0, !PT ;  /* 0x0000ffff08087812 */ /* 0x000fe400078ec0ff */
[----:B------:R-:W-:Y:S03]  /*1b40*/  IADD3.X R31, PT, PT, RZ, R7, RZ, P0, !PT ;  /* 0x00000007ff1f7210 */ /* 0x000fe600007fe4ff */
[----:B------:R-:W-:Y:S02]  /*1b50*/  IMAD.IADD R11, R11, 0x1, R8 ;  /* 0x000000010b0b7824 */ /* 0x000fe400078e0208 */
[----:B------:R-:W-:Y:S01]  /*1b60*/  VIADD R8, R4, 0x18000 ;  /* 0x0001800004087836 */ /* 0x000fe20000000000 */
[----:B-1----:R-:W-:Y:S06]  /*1b70*/  @!P4 BRA `(.L_x_25) ;  /* 0x0000002800ecc947 */ /* 0x002fec0003800000 */
.L_x_64:
[----:B------:R-:W-:Y:S01]  /*1b80*/  IMAD.SHL.U32 R11, R11, 0x80, RZ ;  /* 0x000000800b0b7824 */ /* 0x000fe200078e00ff */
[----:B------:R-:W-:Y:S01]  /*1b90*/  R2UR UR9, R27 ;  /* 0x000000001b0972ca */ /* 0x000fe200000e0000 */
[----:B------:R-:W-:Y:S01]  /*1ba0*/  UMOV UR10, URZ ;  /* 0x000000ff000a7c82 */ /* 0x000fe20008000000 */
[----:B------:R-:W-:Y:S01]  /*1bb0*/  R2UR UR28, R36 ;  /* 0x00000000241c72ca */ /* 0x000fe200000e0000 */
[----:B------:R-:W-:Y:S01]  /*1bc0*/  UMOV UR20, 0x0 ;  /* 0x0000000000147882 */ /* 0x000fe20000000000 */
[----:B------:R-:W-:Y:S01]  /*1bd0*/  R2UR UR29, R37 ;  /* 0x00000000251d72ca */ /* 0x000fe200000e0000 */
[----:B------:R-:W-:Y:S01]  /*1be0*/  UMOV UR21, 0x10000000 ;  /* 0x1000000000157882 */ /* 0x000fe20000000000 */
[----:B------:R-:W-:Y:S01]  /*1bf0*/  R2UR UR8, R9 ;  /* 0x00000000090872ca */ /* 0x000fe200000e0000 */
[----:B------:R-:W-:Y:S01]  /*1c00*/  UMOV UR6, UR10 ;  /* 0x0000000a00067c82 */ /* 0x000fe20008000000 */
[----:B------:R-:W-:Y:S01]  /*1c10*/  R2UR UR11, R11 ;  /* 0x000000000b0b72ca */ /* 0x000fe200000e0000 */
[----:B------:R-:W-:Y:S01]  /*1c20*/  UMOV UR15, URZ ;  /* 0x000000ff000f7c82 */ /* 0x000fe20008000000 */
[----:B------:R-:W-:Y:S01]  /*1c30*/  R2UR UR26, R34 ;  /* 0x00000000221a72ca */ /* 0x000fe200000e0000 */
[----:B------:R-:W-:Y:S01]  /*1c40*/  UMOV UR19, UR15 ;  /* 0x0000000f00137c82 */ /* 0x000fe20008000000 */
[----:B------:R-:W-:Y:S01]  /*1c50*/  R2UR UR27, R35 ;  /* 0x00000000231b72ca */ /* 0x000fe200000e0000 */
[----:B------:R-:W-:Y:S01]  /*1c60*/  UMOV UR5, UR9 ;  /* 0x0000000900057c82 */ /* 0x000fe20008000000 */
[----:B------:R-:W-:Y:S01]  /*1c70*/  R2UR UR7, R10 ;  /* 0x000000000a0772ca */ /* 0x000fe200000e0000 */
[----:B------:R-:W-:Y:S01]  /*1c80*/  UMOV UR13, UR9 ;  /* 0x00000009000d7c82 */ /* 0x000fe20008000000 */
[----:B------:R-:W-:Y:S01]  /*1c90*/  R2UR UR4, R8 ;  /* 0x00000000080472ca */ /* 0x000fe200000e0000 */
[----:B------:R-:W-:Y:S01]  /*1ca0*/  UMOV UR17, UR9 ;  /* 0x0000000900117c82 */ /* 0x000fe20008000000 */
[----:B------:R-:W-:Y:S01]  /*1cb0*/  R2UR UR24, R32 ;  /* 0x00000000201872ca */ /* 0x000fe200000e0000 */
[----:B------:R-:W-:Y:S01]  /*1cc0*/  VIADD R22, R4, 0x31808 ;  /* 0x0003180804167836 */ /* 0x000fe20000000000 */
[----:B------:R-:W-:Y:S01]  /*1cd0*/  R2UR UR25, R33 ;  /* 0x00000000211972ca */ /* 0x000fe200000e0000 */
[----:B------:R2:W-:Y:S01]  /*1ce0*/  UTMALDG.2D [UR8], [UR28], desc[UR20] ;  /* 0x000014081c0075b4 */ /* 0x0005e20008009000 */
[----:B------:R-:W-:Y:S01]  /*1cf0*/  R2UR UR12, R26 ;  /* 0x000000001a0c72ca */ /* 0x000fe200000e0000 */
[----:B------:R-:W-:Y:S01]  /*1d00*/  UMOV UR14, UR11 ;  /* 0x0000000b000e7c82 */ /* 0x000fe20008000000 */
[----:B------:R-:W-:Y:S01]  /*1d10*/  R2UR UR22, R30 ;  /* 0x000000001e1672ca */ /* 0x000fe200000e0000 */
[C---:B------:R-:W-:Y:S01]  /*1d20*/  VIADD R23, R4.reuse, 0xc000 ;  /* 0x0000c00004177836 */ /* 0x040fe20000000000 */
[----:B------:R-:W-:Y:S01]  /*1d30*/  R2UR UR23, R31 ;  /* 0x000000001f1772ca */ /* 0x000fe200000e0000 */
[----:B------:R-:W-:Y:S01]  /*1d40*/  UMOV UR18, UR7 ;  /* 0x0000000700127c82 */ /* 0x000fe20008000000 */
[----:B------:R-:W-:Y:S01]  /*1d50*/  R2UR UR16, R25 ;  /* 0x00000000191072ca */ /* 0x000fe200000e0000 */
[----:B------:R2:W-:Y:S01]  /*1d60*/  UTMALDG.2D [UR4], [UR26], desc[UR20] ;  /* 0x000014041a0075b4 */ /* 0x0005e20008009000 */
[----:B------:R-:W-:Y:S05]  /*1d70*/  VIADD R19, R4, 0x1e000 ;  /* 0x0001e00004137836 */ /* 0x000fea0000000000 */
[----:B------:R2:W-:Y:S06]  /*1d80*/  UTMALDG.2D [UR12], [UR24], desc[UR20] ;  /* 0x0000140c180075b4 */ /* 0x0005ec0008009000 */
[----:B------:R2:W-:Y:S01]  /*1d90*/  UTMALDG.2D [UR16], [UR22], desc[UR20] ;  /* 0x00001410160075b4 */ /* 0x0005e20008009000 */
[----:B------:R2:W-:Y:S01]  /*1da0*/  SYNCS.ARRIVE.TRANS64 RZ, [R4+URZ+0x31800], R24 ;  /* 0x0318001804ff79a7 */ /* 0x0005e200080000ff */
[----:B------:R-:W3:Y:S02]  /*1db0*/  SYNCS.PHASECHK.TRANS64.TRYWAIT P0, [R4+URZ+0x31828], R2 ;  /* 0x03182802040075a7 */ /* 0x000ee400080011ff */
[----:B--23--:R-:W-:Y:S05]  /*1dc0*/  @!P0 BRA `(.L_x_26) ;  /* 0x0000002800748947 */ /* 0x00cfea0003800000 */
.L_x_66:
[----:B------:R-:W-:Y:S01]  /*1dd0*/  R2UR UR9, R22 ;  /* 0x00000000160972ca */ /* 0x000fe200000e0000 */
[----:B------:R-:W-:Y:S01]  /*1de0*/  UMOV UR14, 0x0 ;  /* 0x00000000000e7882 */ /* 0x000fe20000000000 */
[----:B------:R-:W-:Y:S01]  /*1df0*/  R2UR UR16, R36 ;  /* 0x00000000241072ca */ /* 0x000fe200000e0000 */
[----:B------:R-:W-:Y:S01]  /*1e00*/  UMOV UR15, 0x10000000 ;  /* 0x10000000000f7882 */ /* 0x000fe20000000000 */
[----:B------:R-:W-:Y:S01]  /*1e10*/  R2UR UR17, R37 ;  /* 0x00000000251172ca */ /* 0x000fe200000e0000 */
[----:B------:R-:W-:Y:S01]  /*1e20*/  UMOV UR10, 0x80 ;  /* 0x00000080000a7882 */ /* 0x000fe20000000000 */
[----:B------:R-:W-:Y:S01]  /*1e30*/  R2UR UR11, R11 ;  /* 0x000000000b0b72ca */ /* 0x000fe200000e0000 */
[----:B------:R-:W-:Y:S01]  /*1e40*/  IMAD.MOV.U32 R18, RZ, RZ, 0xa000 ;  /* 0x0000a000ff127424 */ /* 0x000fe200078e00ff */
[----:B------:R-:W-:Y:S01]  /*1e50*/  R2UR UR8, R23 ;  /* 0x00000000170872ca */ /* 0x000fe200000e0000 */
[----:B------:R-:W-:Y:S01]  /*1e60*/  UMOV UR6, 0x80 ;  /* 0x0000008000067882 */ /* 0x000fe20000000000 */
[----:B------:R-:W-:Y:S01]  /*1e70*/  R2UR UR12, R34 ;  /* 0x00000000220c72ca */ /* 0x000fe200000e0000 */
[----:B------:R-:W-:Y:S01]  /*1e80*/  VIADD R16, R4, 0x31810 ;  /* 0x0003181004107836 */ /* 0x000fe20000000000 */
[----:B------:R-:W-:Y:S01]  /*1e90*/  R2UR UR13, R35 ;  /* 0x00000000230d72ca */ /* 0x000fe200000e0000 */
[----:B------:R-:W-:Y:S01]  /*1ea0*/  UMOV UR5, UR9 ;  /* 0x0000000900057c82 */ /* 0x000fe20008000000 */
[----:B------:R-:W-:Y:S01]  /*1eb0*/  R2UR UR7, R10 ;  /* 0x000000000a0772ca */ /* 0x000fe200000e0000 */
[C---:B------:R-:W-:Y:S01]  /*1ec0*/  VIADD R17, R4.reuse, 0x10000 ;  /* 0x0001000004117836 */ /* 0x040fe20000000000 */
[----:B------:R-:W-:Y:S01]  /*1ed0*/  R2UR UR4, R19 ;  /* 0x00000000130472ca */ /* 0x000fe200000e0000 */
[----:B------:R-:W-:Y:S04]  /*1ee0*/  VIADD R15, R4, 0x24000 ;  /* 0x00024000040f7836 */ /* 0x000fe80000000000 */
[----:B------:R2:W-:Y:S08]  /*1ef0*/  UTMALDG.2D [UR8], [UR16], desc[UR14] ;  /* 0x00000e08100075b4 */ /* 0x0005f00008009000 */
[----:B------:R2:W-:Y:S01]  /*1f00*/  UTMALDG.2D [UR4], [UR12], desc[UR14] ;  /* 0x00000e040c0075b4 */ /* 0x0005e20008009000 */
[----:B------:R2:W-:Y:S01]  /*1f10*/  SYNCS.ARRIVE.TRANS64 RZ, [R4+URZ+0x31808], R18 ;  /* 0x0318081204ff79a7 */ /* 0x0005e200080000ff */
[----:B------:R-:W3:Y:S02]  /*1f20*/  SYNCS.PHASECHK.TRANS64.TRYWAIT P0, [R4+URZ+0x31830], R2 ;  /* 0x03183002040075a7 */ /* 0x000ee400080011ff */
[----:B--23--:R-:W-:Y:S05]  /*1f30*/  @!P0 BRA `(.L_x_27) ;  /* 0x0000002800348947 */ /* 0x00cfea0003800000 */
.L_x_68:
[----:B------:R-:W-:Y:S01]  /*1f40*/  R2UR UR9, R16 ;  /* 0x00000000100972ca */ /* 0x000fe200000e0000 */
[----:B------:R-:W-:Y:S01]  /*1f50*/  UMOV UR14, 0x0 ;  /* 0x00000000000e7882 */ /* 0x000fe20000000000 */
[----:B------:R-:W-:Y:S01]  /*1f60*/  R2UR UR16, R36 ;  /* 0x00000000241072ca */ /* 0x000fe200000e0000 */
[----:B------:R-:W-:Y:S01]  /*1f70*/  UMOV UR15, 0x10000000 ;  /* 0x10000000000f7882 */ /* 0x000fe20000000000 */
[----:B------:R-:W-:Y:S01]  /*1f80*/  R2UR UR17, R37 ;  /* 0x00000000251172ca */ /* 0x000fe200000e0000 */
[----:B------:R-:W-:Y:S01]  /*1f90*/  UMOV UR10, 0x100 ;  /* 0x00000100000a7882 */ /* 0x000fe20000000000 */
[----:B------:R-:W-:Y:S01]  /*1fa0*/  R2UR UR11, R11 ;  /* 0x000000000b0b72ca */ /* 0x000fe200000e0000 */
[----:B------:R-:W-:Y:S01]  /*1fb0*/  UMOV UR6, 0x100 ;  /* 0x0000010000067882 */ /* 0x000fe20000000000 */
[----:B------:R-:W-:Y:S01]  /*1fc0*/  R2UR UR8, R17 ;  /* 0x00000000110872ca */ /* 0x000fe200000e0000 */
[----:B-1----:R-:W-:Y:S01]  /*1fd0*/  VIADD R13, R4, 0x31818 ;  /* 0x00031818040d7836 */ /* 0x002fe20000000000 */
[----:B------:R-:W-:Y:S01]  /*1fe0*/  R2UR UR12, R34 ;  /* 0x00000000220c72ca */ /* 0x000fe200000e0000 */
[----:B------:R-:W-:Y:S01]  /*1ff0*/  VIADD R14, R4, 0x14000 ;  /* 0x00014000040e7836 */ /* 0x000fe20000000000 */
[----:B------:R-:W-:Y:S01]  /*2000*/  R2UR UR13, R35 ;  /* 0x00000000230d72ca */ /* 0x000fe200000e0000 */
[----:B------:R-:W-:Y:S01]  /*2010*/  UMOV UR5, UR9 ;  /* 0x0000000900057c82 */ /* 0x000fe20008000000 */
[----:B------:R-:W-:Y:S01]  /*2020*/  R2UR UR7, R10 ;  /* 0x000000000a0772ca */ /* 0x000fe200000e0000 */
[----:B------:R-:W-:Y:S01]  /*2030*/  VIADD R12, R4, 0x2a000 ;  /* 0x0002a000040c7836 */ /* 0x000fe20000000000 */
[----:B------:R-:W-:Y:S05]  /*2040*/  R2UR UR4, R15 ;  /* 0x000000000f0472ca */ /* 0x000fea00000e0000 */
[----:B------:R1:W-:Y:S08]  /*2050*/  UTMALDG.2D [UR8], [UR16], desc[UR14] ;  /* 0x00000e08100075b4 */ /* 0x0003f00008009000 */
[----:B------:R1:W-:Y:S01]  /*2060*/  UTMALDG.2D [UR4], [UR12], desc[UR14] ;  /* 0x00000e040c0075b4 */ /* 0x0003e20008009000 */
[----:B------:R1:W-:Y:S01]  /*2070*/  SYNCS.ARRIVE.TRANS64 RZ, [R4+URZ+0x31810], R18 ;  /* 0x0318101204ff79a7 */ /* 0x0003e200080000ff */
[----:B------:R-:W2:Y:S02]  /*2080*/  SYNCS.PHASECHK.TRANS64.TRYWAIT P0, [R4+URZ+0x31838], R2 ;  /* 0x03183802040075a7 */ /* 0x000ea400080011ff */
[----:B-12---:R-:W-:Y:S05]  /*2090*/  @!P0 BRA `(.L_x_28) ;  /* 0x0000002400f88947 */ /* 0x006fea0003800000 */
.L_x_70:
        /* <DEDUP_REMOVED lines=8> */
[----:B------:R-:W-:Y:S02]  /*2120*/  R2UR UR8, R14 ;  /* 0x000000000e0872ca */ /* 0x000fe400000e0000 */
[----:B------:R-:W-:Y:S02]  /*2130*/  R2UR UR12, R34 ;  /* 0x00000000220c72ca */ /* 0x000fe400000e0000 */
[----:B------:R-:W-:Y:S01]  /*2140*/  R2UR UR13, R35 ;  /* 0x00000000230d72ca */ /* 0x000fe200000e0000 */
[----:B------:R-:W-:Y:S01]  /*2150*/  UMOV UR5, UR9 ;  /* 0x0000000900057c82 */ /* 0x000fe20008000000 */
[----:B------:R-:W-:Y:S02]  /*2160*/  R2UR UR7, R10 ;  /* 0x000000000a0772ca */ /* 0x000fe400000e0000 */
[----:B------:R-:W-:Y:S02]  /*2170*/  R2UR UR4, R12 ;  /* 0x000000000c0472ca */ /* 0x000fe400000e0000 */
[----:B------:R-:W-:Y:S03]  /*2180*/  LOP3.LUT R5, R5, 0x1, RZ, 0x3c, !PT ;  /* 0x0000000105057812 */ /* 0x000fe600078e3cff */
[----:B------:R2:W-:Y:S02]  /*2190*/  UTMALDG.2D [UR8], [UR16], desc[UR14] ;  /* 0x00000e08100075b4 */ /* 0x0005e40008009000 */
[----:B------:R-:W-:Y:S06]  /*21a0*/  IMAD.U32 R28, R5, -0x80000000, RZ ;  /* 0x80000000051c7824 */ /* 0x000fec00078e00ff */
[----:B------:R2:W-:Y:S01]  /*21b0*/  UTMALDG.2D [UR4], [UR12], desc[UR14] ;  /* 0x00000e040c0075b4 */ /* 0x0005e20008009000 */
[----:B------:R2:W-:Y:S01]  /*21c0*/  SYNCS.ARRIVE.TRANS64 RZ, [R4+URZ+0x31818], R18 ;  /* 0x0318181204ff79a7 */ /* 0x0005e200080000ff */
[----:B------:R-:W3:Y:S02]  /*21d0*/  SYNCS.PHASECHK.TRANS64.TRYWAIT P0, [R4+URZ+0x31820], R28 ;  /* 0x0318201c040075a7 */ /* 0x000ee400080011ff */
[----:B--23--:R-:W-:Y:S05]  /*21e0*/  @!P0 BRA `(.L_x_29) ;  /* 0x0000002400c08947 */ /* 0x00cfea0003800000 */
.L_x_72:
        /* <DEDUP_REMOVED lines=21> */
[----:B------:R2:W-:Y:S01]  /*2340*/  UTMALDG.2D [UR12], [UR28], desc[UR24] ;  /* 0x0000180c1c0075b4 */ /* 0x0005e20008009000 */
[----:B------:R-:W-:Y:S02]  /*2350*/  R2UR UR4, R26 ;  /* 0x000000001a0472ca */ /* 0x000fe400000e0000 */
[----:B------:R-:W-:Y:S02]  /*2360*/  R2UR UR20, R30 ;  /* 0x000000001e1472ca */ /* 0x000fe400000e0000 */
[----:B------:R-:W-:Y:S02]  /*2370*/  R2UR UR21, R31 ;  /* 0x000000001f1572ca */ /* 0x000fe400000e0000 */
[----:B------:R-:W-:Y:S01]  /*2380*/  R2UR UR16, R25 ;  /* 0x00000000191072ca */ /* 0x000fe200000e0000 */
[----:B------:R2:W-:Y:S01]  /*2390*/  UTMALDG.2D [UR8], [UR26], desc[UR24] ;  /* 0x000018081a0075b4 */ /* 0x0005e20008009000 */
[----:B------:R-:W-:Y:S05]  /*23a0*/  UMOV UR18, UR11 ;  /* 0x0000000b00127c82 */ /* 0x000fea0008000000 */
[----:B------:R2:W-:Y:S06]  /*23b0*/  UTMALDG.2D [UR4], [UR22], desc[UR24] ;  /* 0x00001804160075b4 */ /* 0x0005ec0008009000 */
[----:B------:R2:W-:Y:S01]  /*23c0*/  UTMALDG.2D [UR16], [UR20], desc[UR24] ;  /* 0x00001810140075b4 */ /* 0x0005e20008009000 */
[----:B------:R2:W-:Y:S01]  /*23d0*/  SYNCS.ARRIVE.TRANS64 RZ, [R4+URZ+0x31800], R24 ;  /* 0x0318001804ff79a7 */ /* 0x0005e200080000ff */
[----:B------:R-:W3:Y:S02]  /*23e0*/  SYNCS.PHASECHK.TRANS64.TRYWAIT P0, [R4+URZ+0x31828], R28 ;  /* 0x0318281c040075a7 */ /* 0x000ee400080011ff */
[----:B--23--:R-:W-:Y:S05]  /*23f0*/  @!P0 BRA `(.L_x_30) ;  /* 0x0000002400548947 */ /* 0x00cfea0003800000 */
.L_x_74:
        /* <DEDUP_REMOVED lines=13> */
[----:B------:R-:W-:Y:S05]  /*24d0*/  R2UR UR7, R10 ;  /* 0x000000000a0772ca */ /* 0x000fea00000e0000 */
[----:B------:R2:W-:Y:S08]  /*24e0*/  UTMALDG.2D [UR8], [UR16], desc[UR14] ;  /* 0x00000e08100075b4 */ /* 0x0005f00008009000 */
[----:B------:R2:W-:Y:S01]  /*24f0*/  UTMALDG.2D [UR4], [UR12], desc[UR14] ;  /* 0x00000e040c0075b4 */ /* 0x0005e20008009000 */
[----:B------:R2:W-:Y:S01]  /*2500*/  SYNCS.ARRIVE.TRANS64 RZ, [R4+URZ+0x31808], R18 ;  /* 0x0318081204ff79a7 */ /* 0x0005e200080000ff */
[----:B------:R-:W3:Y:S02]  /*2510*/  SYNCS.PHASECHK.TRANS64.TRYWAIT P0, [R4+URZ+0x31830], R28 ;  /* 0x0318301c040075a7 */ /* 0x000ee400080011ff */
[----:B--23--:R-:W-:Y:S05]  /*2520*/  @!P0 BRA `(.L_x_31) ;  /* 0x0000002400208947 */ /* 0x00cfea0003800000 */
.L_x_76:
        /* <DEDUP_REMOVED lines=19> */
.L_x_78:
        /* <DEDUP_REMOVED lines=19> */
.L_x_80:
        /* <DEDUP_REMOVED lines=33> */
.L_x_82:
        /* <DEDUP_REMOVED lines=17> */
[----:B------:R-:W4:Y:S02]  /*2ab0*/  SYNCS.PHASECHK.TRANS64.TRYWAIT P0, [R4+URZ+0x31830], R2 ;  /* 0x03183002040075a7 */ /* 0x000f2400080011ff */
[----:B---34-:R-:W-:Y:S05]  /*2ac0*/  @!P0 BRA `(.L_x_35) ;  /* 0x0000002000208947 */ /* 0x018fea0003800000 */
.L_x_84:
        /* <DEDUP_REMOVED lines=19> */
.L_x_86:
[----:B------:R-:W-:Y:S01]  /*2c00*/  R2UR UR16, R36 ;  /* 0x00000000241072ca */ /* 0x000fe200000e0000 */
[----:B------:R-:W-:Y:S01]  /*2c10*/  UMOV UR14, 0x0 ;  /* 0x00000000000e7882 */ /* 0x000fe20000000000 */
[----:B------:R-:W-:Y:S01]  /*2c20*/  R2UR UR17, R37 ;  /* 0x00000000251172ca */ /* 0x000fe200000e0000 */
[----:B------:R-:W-:Y:S01]  /*2c30*/  UMOV UR15, 0x10000000 ;  /* 0x10000000000f7882 */ /* 0x000fe20000000000 */
[----:B------:R-:W-:Y:S01]  /*2c40*/  R2UR UR9, R13 ;  /* 0x000000000d0972ca */ /* 0x000fe200000e0000 */
[----:B------:R-:W-:Y:S01]  /*2c50*/  UMOV UR10, 0x580 ;  /* 0x00000580000a7882 */ /* 0x000fe20000000000 */
[----:B------:R-:W-:Y:S01]  /*2c60*/  R2UR UR8, R14 ;  /* 0x000000000e0872ca */ /* 0x000fe200000e0000 */
[----:B------:R-:W-:Y:S01]  /*2c70*/  VIADD R3, R3, 0x1 ;  /* 0x0000000103037836 */ /* 0x000fe20000000000 */
[----:B------:R-:W-:Y:S01]  /*2c80*/  R2UR UR11, R11 ;  /* 0x000000000b0b72ca */ /* 0x000fe200000e0000 */
[----:B------:R-:W-:Y:S01]  /*2c90*/  UMOV UR6, 0x580 ;  /* 0x0000058000067882 */ /* 0x000fe20000000000 */
[----:B------:R-:W-:Y:S01]  /*2ca0*/  R2UR UR12, R34 ;  /* 0x00000000220c72ca */ /* 0x000fe200000e0000 */
[----:B------:R-:W-:Y:S01]  /*2cb0*/  IMAD R2, R3, 0x96, R0 ;  /* 0x0000009603027824 */ /* 0x000fe200078e0200 */
[----:B------:R-:W-:Y:S02]  /*2cc0*/  R2UR UR13, R35 ;  /* 0x00000000230d72ca */ /* 0x000fe400000e0000 */
[----:B------:R-:W-:Y:S02]  /*2cd0*/  R2UR UR4, R12 ;  /* 0x000000000c0472ca */ /* 0x000fe400000e0000 */
[----:B------:R-:W-:Y:S01]  /*2ce0*/  R2UR UR7, R10 ;  /* 0x000000000a0772ca */ /* 0x000fe200000e0000 */
[----:B------:R-:W-:Y:S01]  /*2cf0*/  UMOV UR5, UR9 ;  /* 0x0000000900057c82 */ /* 0x000fe20008000000 */
[----:B------:R-:W-:Y:S03]  /*2d00*/  ISETP.GE.U32.AND P0, PT, R2, R20, PT ;  /* 0x000000140200720c */ /* 0x000fe60003f06070 */
[----:B------:R3:W-:Y:S08]  /*2d10*/  UTMALDG.2D [UR8], [UR16], desc[UR14] ;  /* 0x00000e08100075b4 */ /* 0x0007f00008009000 */
[----:B------:R3:W-:Y:S01]  /*2d20*/  UTMALDG.2D [UR4], [UR12], desc[UR14] ;  /* 0x00000e040c0075b4 */ /* 0x0007e20008009000 */
[----:B------:R3:W-:Y:S01]  /*2d30*/  SYNCS.ARRIVE.TRANS64 RZ, [R4+URZ+0x31818], R18 ;  /* 0x0318181204ff79a7 */ /* 0x0007e200080000ff */
[----:B------:R-:W-:Y:S05]  /*2d40*/  @!P0 BRA `(.L_x_37) ;  /* 0xffffffec00048947 */ /* 0x000fea000383ffff */
[----:B---3--:R-:W-:Y:S05]  /*2d50*/  EXIT ;  /* 0x000000000000794d */ /* 0x008fea0003800000 */
.L_x_13:
[----:B------:R-:W-:-:S04]  /*2d60*/  LOP3.LUT R0, R23, 0xfffffffc, RZ, 0xc0, !PT ;  /* 0xfffffffc17007812 */ /* 0x000fc800078ec0ff */
[----:B------:R-:W-:-:S13]  /*2d70*/  ISETP.NE.AND P0, PT, R0, 0x4, PT ;  /* 0x000000040000780c */ /* 0x000fda0003f05270 */
[----:B-1----:R-:W-:Y:S05]  /*2d80*/  @P0 EXIT ;  /* 0x000000000000094d */ /* 0x002fea0003800000 */
[----:B------:R-:W1:Y:S01]  /*2d90*/  S2R R22, SR_CgaCtaId ;  /* 0x0000000000167919 */ /* 0x000e620000008800 */
[----:B------:R-:W-:-:S04]  /*2da0*/  MOV R0, 0x400 ;  /* 0x0000040000007802 */ /* 0x000fc80000000f00 */
[----:B-1----:R-:W-:-:S05]  /*2db0*/  LEA R22, R22, R0, 0x18 ;  /* 0x0000000016167211 */ /* 0x002fca00078ec0ff */
[----:B------:R-:W1:Y:S02]  /*2dc0*/  LDS R0, [R22+0x31880] ;  /* 0x0318800016007984 */ /* 0x000e640000000800 */
[----:B-1----:R-:W-:-:S13]  /*2dd0*/  ISETP.NE.AND P0, PT, R0, RZ, PT ;  /* 0x000000ff0000720c */ /* 0x002fda0003f05270 */
[----:B------:R-:W-:Y:S05]  /*2de0*/  @!P0 BRA `(.L_x_38) ;  /* 0x0000000000048947 */ /* 0x000fea0003800000 */
[----:B------:R-:W-:Y:S05]  /*2df0*/  BPT.TRAP 0x1 ;  /* 0x000000040000795c */ /* 0x000fea0000300000 */
.L_x_38:
[----:B------:R-:W1:Y:S01]  /*2e00*/  S2R R0, SR_CTAID.X ;  /* 0x0000000000007919 */ /* 0x000e620000002500 */
[----:B------:R-:W-:Y:S02]  /*2e10*/  IADD3 R23, PT, PT, R23, -0x4, RZ ;  /* 0xfffffffc17177810 */ /* 0x000fe40007ffe0ff */
[----:B-1----:R-:W-:-:S13]  /*2e20*/  ISETP.GE.U32.AND P0, PT, R0, R20, PT ;  /* 0x000000140000720c */ /* 0x002fda0003f06070 */
[----:B------:R-:W-:Y:S05]  /*2e30*/  @P0 BRA `(.L_x_39) ;  /* 0x0000001400480947 */ /* 0x000fea0003800000 */
[----:B------:R-:W-:Y:S02]  /*2e40*/  IMAD.SHL.U32 R32, R2, 0x10, RZ ;  /* 0x0000001002207824 */ /* 0x000fe400078e00ff */
[----:B------:R-:W-:Y:S02]  /*2e50*/  IMAD R33, R23, 0x20, R2 ;  /* 0x0000002017217824 */ /* 0x000fe400078e0202 */
[----:B------:R-:W-:Y:S01]  /*2e60*/  IMAD.MOV.U32 R3, RZ, RZ, RZ ;  /* 0x000000ffff037224 */ /* 0x000fe200078e00ff */
[----:B------:R-:W-:Y:S01]  /*2e70*/  LOP3.LUT R32, R32, 0x70, RZ, 0xc0, !PT ;  /* 0x0000007020207812 */ /* 0x000fe200078ec0ff */
[----:B------:R-:W-:Y:S02]  /*2e80*/  IMAD.MOV.U32 R2, RZ, RZ, R0 ;  /* 0x000000ffff027224 */ /* 0x000fe400078e0000 */
[----:B------:R-:W-:Y:S01]  /*2e90*/  IMAD.MOV.U32 R24, RZ, RZ, RZ ;  /* 0x000000ffff187224 */ /* 0x000fe200078e00ff */
[C---:B------:R-:W-:Y:S01]  /*2ea0*/  LOP3.LUT R31, R32.reuse, 0x10, RZ, 0x3c, !PT ;  /* 0x00000010201f7812 */ /* 0x040fe200078e3cff */
[----:B------:R-:W-:Y:S01]  /*2eb0*/  IMAD.SHL.U32 R33, R33, 0x80, RZ ;  /* 0x0000008021217824 */ /* 0x000fe200078e00ff */
[----:B------:R-:W-:-:S02]  /*2ec0*/  LOP3.LUT R30, R32, 0x20, RZ, 0x3c, !PT ;  /* 0x00000020201e7812 */ /* 0x000fc400078e3cff */
[C---:B------:R-:W-:Y:S02]  /*2ed0*/  LOP3.LUT R29, R32.reuse, 0x30, RZ, 0x3c, !PT ;  /* 0x00000030201d7812 */ /* 0x040fe400078e3cff */
[C---:B------:R-:W-:Y:S02]  /*2ee0*/  LOP3.LUT R28, R32.reuse, 0x40, RZ, 0x3c, !PT ;  /* 0x00000040201c7812 */ /* 0x040fe400078e3cff */
[C---:B------:R-:W-:Y:S02]  /*2ef0*/  LOP3.LUT R27, R32.reuse, 0x50, RZ, 0x3c, !PT ;  /* 0x00000050201b7812 */ /* 0x040fe400078e3cff */
[C---:B------:R-:W-:Y:S02]  /*2f00*/  LOP3.LUT R26, R32.reuse, 0x60, RZ, 0x3c, !PT ;  /* 0x00000060201a7812 */ /* 0x040fe400078e3cff */
[----:B------:R-:W-:-:S07]  /*2f10*/  LOP3.LUT R25, R32, 0x70, RZ, 0x3c, !PT ;  /* 0x0000007020197812 */ /* 0x000fce00078e3cff */
.L_x_51:
[----:B------:R-:W-:Y:S01]  /*2f20*/  SHF.R.U32.HI R41, RZ, 0x7, R2 ;  /* 0x00000007ff297819 */ /* 0x000fe20000011602 */
[----:B------:R-:W-:Y:S05]  /*2f30*/  YIELD ;  /* 0x0000000000007946 */ /* 0x000fea0003800000 */
[----:B------:R-:W-:Y:S02]  /*2f40*/  LOP3.LUT R41, R41, 0x1fffff0, RZ, 0xc0, !PT ;  /* 0x01fffff029297812 */ /* 0x000fe400078ec0ff */
[----:B------:R-:W-:Y:S02]  /*2f50*/  LOP3.LUT R43, R2, 0x7ff, RZ, 0xc0, !PT ;  /* 0x000007ff022b7812 */ /* 0x000fe400078ec0ff */
[----:B------:R-:W-:Y:S02]  /*2f60*/  VIADDMNMX.U32 R44, R21, -R41, 0x10, PT ;  /* 0x00000010152c7446 */ /* 0x000fe40003800829 */
[----:B------:R-:W-:Y:S02]  /*2f70*/  ISETP.NE.AND P1, PT, R23, RZ, PT ;  /* 0x000000ff1700720c */ /* 0x000fe40003f25270 */
[----:B------:R-:W-:Y:S11]  /*2f80*/  MOV R2, 0x2fa0 ;  /* 0x00002fa000027802 */ /* 0x000ff60000000f00 */
[----:B------:R-:W-:Y:S05]  /*2f90*/  CALL.REL.NOINC `($__internal_3_$__cuda_sm20_div_u16) ;  /* 0x0000001c00607944 */ /* 0x000fea0003c00000 */
[C---:B------:R-:W-:Y:S01]  /*2fa0*/  IMAD.SHL.U32 R2, R3.reuse, 0x8, RZ ;  /* 0x0000000803027824 */ /* 0x040fe200078e00ff */
[----:B------:R-:W-:Y:S01]  /*2fb0*/  SHF.R.U32.HI R4, RZ, 0x1, R3 ;  /* 0x00000001ff047819 */ /* 0x000fe20000011603 */
[----:B------:R-:W-:Y:S01]  /*2fc0*/  BSSY B0, `(.L_x_40) ;  /* 0x0000009000007945 */ /* 0x000fe20003800000 */
[----:B------:R-:W-:Y:S02]  /*2fd0*/  LOP3.LUT R34, R3, 0x1, RZ, 0xc0, !PT ;  /* 0x0000000103227812 */ /* 0x000fe400078ec0ff */
[----:B------:R-:W-:Y:S02]  /*2fe0*/  LOP3.LUT R2, R2, 0x8, RZ, 0xc0, !PT ;  /* 0x0000000802027812 */ /* 0x000fe400078ec0ff */
[----:B------:R-:W-:Y:S01]  /*2ff0*/  LOP3.LUT R4, R4, 0x1, RZ, 0xc0, !PT ;  /* 0x0000000104047812 */ /* 0x000fe200078ec0ff */
[----:B------:R-:W-:Y:S02]  /*3000*/  IMAD R34, R34, 0xc0, RZ ;  /* 0x000000c022227824 */ /* 0x000fe400078e02ff */
[----:B------:R-:W-:Y:S02]  /*3010*/  IMAD.IADD R2, R22, 0x1, R2 ;  /* 0x0000000116027824 */ /* 0x000fe400078e0202 */
[----:B------:R-:W-:Y:S04]  /*3020*/  IMAD.U32 R4, R4, -0x80000000, RZ ;  /* 0x8000000004047824 */ /* 0x000fe800078e00ff */
[----:B------:R-:W1:Y:S02]  /*3030*/  SYNCS.PHASECHK.TRANS64.TRYWAIT P0, [R2+URZ+0x31860], R4 ;  /* 0x03186004020075a7 */ /* 0x000e6400080011ff */
[----:B-1----:R-:W-:Y:S05]  /*3040*/  @!P0 BRA `(.L_x_41) ;  /* 0x0000001800f88947 */ /* 0x002fea0003800000 */
.L_x_88:
[----:B------:R-:W-:Y:S05]  /*3050*/  BSYNC B0 ;  /* 0x0000000000007941 */ /* 0x000fea0003800000 */
.L_x_40:
[----:B------:R-:W-:Y:S01]  /*3060*/  NOP ;  /* 0x0000000000007918 */ /* 0x000fe20000000000 */
[----:B------:R-:W-:Y:S05]  /*3070*/  @P1 BRA `(.L_x_42) ;  /* 0x0000000000041947 */ /* 0x000fea0003800000 */
[----:B------:R-:W-:Y:S04]  /*3080*/  DEPBAR.LE SB0, 0x1 ;  /* 0x000080400000791a */ /* 0x000fe80000000000 */
.L_x_42:
[----:B------:R-:W-:Y:S01]  /*3090*/  PRMT R44, R44, 0x9910, RZ ;  /* 0x000099102c2c7816 */ /* 0x000fe200000000ff */
[----:B------:R-:W-:Y:S05]  /*30a0*/  WARPSYNC.ALL ;  /* 0x0000000000007948 */ /* 0x000fea0003800000 */
[----:B------:R-:W-:Y:S01]  /*30b0*/  NOP ;  /* 0x0000000000007918 */ /* 0x000fe20000000000 */
[C---:B------:R-:W-:Y:S01]  /*30c0*/  R2UR UR5, R34.reuse ;  /* 0x00000000220572ca */ /* 0x040fe200000e0000 */
[----:B------:R-:W-:Y:S01]  /*30d0*/  BAR.SYNC.DEFER_BLOCKING 0x8, 0x80 ;  /* 0x0202000000007b1d */ /* 0x000fe20000010000 */
[----:B------:R-:W-:Y:S01]  /*30e0*/  R2UR UR4, R34 ;  /* 0x00000000220472ca */ /* 0x000fe200000e0000 */
[----:B------:R-:W-:Y:S01]  /*30f0*/  IMAD.SHL.U32 R40, R24, 0x4000, RZ ;  /* 0x0000400018287824 */ /* 0x000fe200078e00ff */
[----:B------:R-:W-:Y:S03]  /*3100*/  ISETP.NE.AND P0, PT, R23, RZ, PT ;  /* 0x000000ff1700720c */ /* 0x000fe60003f05270 */
[----:B------:R-:W-:Y:S06]  /*3110*/  IMAD.IADD R42, R33, 0x1, R40 ;  /* 0x00000001212a7824 */ /* 0x000fec00078e0228 */
[----:B------:R-:W2:Y:S01]  /*3120*/  LDTM.x8 R12, tmem[UR5] ;  /* 0x00000005000c79ee */ /* 0x000ea200081c0000 */
[C---:B------:R-:W-:Y:S01]  /*3130*/  R2UR UR5, R34.reuse ;  /* 0x00000000220572ca */ /* 0x040fe200000e0000 */
[----:B------:R-:W-:Y:S01]  /*3140*/  NOP ;  /* 0x0000000000007918 */ /* 0x000fe20000000000 */
[----:B-12---:R-:W1:Y:S01]  /*3150*/  LDTM.x8 R4, tmem[UR4+0x8] ;  /* 0x00000804000479ee */ /* 0x006e6200081c0000 */
[----:B------:R-:W-:Y:S02]  /*3160*/  R2UR UR4, R34 ;  /* 0x00000000220472ca */ /* 0x000fe400000e0000 */
[----:B------:R-:W-:Y:S02]  /*3170*/  F2FP.BF16.F32.PACK_AB R12, R13, R12 ;  /* 0x0000000c0d0c723e */ /* 0x000fe400000010ff */
[----:B------:R-:W-:Y:S02]  /*3180*/  F2FP.BF16.F32.PACK_AB R13, R15, R14 ;  /* 0x0000000e0f0d723e */ /* 0x000fe400000010ff */
[----:B------:R-:W-:Y:S02]  /*3190*/  F2FP.BF16.F32.PACK_AB R14, R17, R16 ;  /* 0x00000010110e723e */ /* 0x000fe400000010ff */
[----:B------:R-:W-:Y:S02]  /*31a0*/  F2FP.BF16.F32.PACK_AB R15, R19, R18 ;  /* 0x00000012130f723e */ /* 0x000fe400000010ff */
[C---:B------:R-:W-:Y:S02]  /*31b0*/  IADD3 R16, PT, PT, R22.reuse, R42, R32 ;  /* 0x0000002a16107210 */ /* 0x040fe40007ffe020 */
[----:B-1----:R-:W-:Y:S03]  /*31c0*/  F2FP.BF16.F32.PACK_AB R4, R5, R4 ;  /* 0x000000040504723e */ /* 0x002fe600000010ff */
[----:B------:R1:W-:Y:S01]  /*31d0*/  STS.128 [R16], R12 ;  /* 0x0000000c10007388 */ /* 0x0003e20000000c00 */
[----:B------:R-:W-:Y:S01]  /*31e0*/  F2FP.BF16.F32.PACK_AB R5, R7, R6 ;  /* 0x000000060705723e */ /* 0x000fe200000010ff */
[----:B------:R-:W-:Y:S01]  /*31f0*/  NOP ;  /* 0x0000000000007918 */ /* 0x000fe20000000000 */
[----:B------:R-:W-:Y:S02]  /*3200*/  F2FP.BF16.F32.PACK_AB R6, R9, R8 ;  /* 0x000000080906723e */ /* 0x000fe400000010ff */
[----:B------:R-:W-:Y:S02]  /*3210*/  F2FP.BF16.F32.PACK_AB R7, R11, R10 ;  /* 0x0000000a0b07723e */ /* 0x000fe400000010ff */
[----:B------:R-:W-:Y:S05]  /*3220*/  IADD3 R8, PT, PT, R22, R42, R31 ;  /* 0x0000002a16087210 */ /* 0x000fea0007ffe01f */
[----:B------:R2:W-:Y:S01]  /*3230*/  STS.128 [R8], R4 ;  /* 0x0000000408007388 */ /* 0x0005e20000000c00 */
[----:B-1----:R-:W2:Y:S01]  /*3240*/  LDTM.x8 R12, tmem[UR5+0x10] ;  /* 0x00001005000c79ee */ /* 0x002ea200081c0000 */
[C---:B------:R-:W-:Y:S01]  /*3250*/  R2UR UR5, R34.reuse ;  /* 0x00000000220572ca */ /* 0x040fe200000e0000 */
[----:B------:R-:W-:Y:S01]  /*3260*/  NOP ;  /* 0x0000000000007918 */ /* 0x000fe20000000000 */
[----:B--2---:R-:W1:Y:S01]  /*3270*/  LDTM.x8 R4, tmem[UR4+0x18] ;  /* 0x00001804000479ee */ /* 0x004e6200081c0000 */
        /* <DEDUP_REMOVED lines=23> */
[----:B-1----:R-:W-:Y:S02]  /*33f0*/  F2FP.BF16.F32.PACK_AB R36, R5, R4 ;  /* 0x000000040524723e */ /* 0x002fe400000010ff */
[----:B------:R-:W-:Y:S02]  /*3400*/  F2FP.BF16.F32.PACK_AB R37, R7, R6 ;  /* 0x000000060725723e */ /* 0x000fe400000010ff */
[C---:B------:R-:W-:Y:S02]  /*3410*/  IADD3 R4, PT, PT, R22.reuse, R42, R28 ;  /* 0x0000002a16047210 */ /* 0x040fe40007ffe01c */
[----:B------:R-:W-:Y:S02]  /*3420*/  F2FP.BF16.F32.PACK_AB R38, R9, R8 ;  /* 0x000000080926723e */ /* 0x000fe400000010ff */
[----:B------:R-:W-:Y:S01]  /*3430*/  F2FP.BF16.F32.PACK_AB R39, R11, R10 ;  /* 0x0000000a0b27723e */ /* 0x000fe200000010ff */
[----:B------:R1:W-:Y:S01]  /*3440*/  STS.128 [R4], R12 ;  /* 0x0000000c04007388 */ /* 0x0003e20000000c00 */
[----:B------:R-:W-:Y:S01]  /*3450*/  IADD3 R5, PT, PT, R22, R42, R27 ;  /* 0x0000002a16057210 */ /* 0x000fe20007ffe01b */
[----:B------:R-:W-:Y:S04]  /*3460*/  NOP ;  /* 0x0000000000007918 */ /* 0x000fe80000000000 */
[----:B------:R2:W-:Y:S01]  /*3470*/  STS.128 [R5], R36 ;  /* 0x0000002405007388 */ /* 0x0005e20000000c00 */
[----:B-1----:R-:W1:Y:S01]  /*3480*/  LDTM.x8 R12, tmem[UR5+0x30] ;  /* 0x00003005000c79ee */ /* 0x002e6200081c0000 */
[----:B------:R-:W-:Y:S01]  /*3490*/  NOP ;  /* 0x0000000000007918 */ /* 0x000fe20000000000 */
[C---:B--2---:R-:W-:Y:S01]  /*34a0*/  PRMT R36, R35.reuse, 0x9910, RZ ;  /* 0x0000991023247816 */ /* 0x044fe200000000ff */
[----:B-1----:R-:W1:Y:S01]  /*34b0*/  LDTM.x8 R4, tmem[UR4+0x38] ;  /* 0x00003804000479ee */ /* 0x002e6200081c0000 */
[----:B------:R-:W-:Y:S01]  /*34c0*/  LOP3.LUT R35, R35, 0xffff, RZ, 0xc0, !PT ;  /* 0x0000ffff23237812 */ /* 0x000fe200078ec0ff */
[----:B------:R-:W-:Y:S04]  /*34d0*/  IMAD.MOV.U32 R37, RZ, RZ, R44 ;  /* 0x000000ffff257224 */ /* 0x000fe800078e002c */
[----:B------:R-:W-:Y:S02]  /*34e0*/  IMAD R36, R36, R37, RZ ;  /* 0x0000002524247224 */ /* 0x000fe400078e02ff */
[----:B------:R-:W-:Y:S02]  /*34f0*/  IMAD R35, R35, 0xc0, RZ ;  /* 0x000000c023237824 */ /* 0x000fe400078e02ff */
[----:B------:R-:W-:Y:S05]  /*3500*/  IMAD.MOV R36, RZ, RZ, -R36 ;  /* 0x000000ffff247224 */ /* 0x000fea00078e0a24 */
[----:B------:R-:W-:Y:S02]  /*3510*/  PRMT R36, R36, 0x7710, RZ ;  /* 0x0000771024247816 */ /* 0x000fe400000000ff */
[----:B------:R-:W-:Y:S02]  /*3520*/  F2FP.BF16.F32.PACK_AB R12, R13, R12 ;  /* 0x0000000c0d0c723e */ /* 0x000fe400000010ff */
[----:B------:R-:W-:Y:S01]  /*3530*/  F2FP.BF16.F32.PACK_AB R13, R15, R14 ;  /* 0x0000000e0f0d723e */ /* 0x000fe200000010ff */
[----:B------:R-:W-:Y:S01]  /*3540*/  IMAD.IADD R43, R43, 0x1, R36 ;  /* 0x000000012b2b7824 */ /* 0x000fe200078e0224 */
[----:B------:R-:W-:Y:S02]  /*3550*/  F2FP.BF16.F32.PACK_AB R14, R17, R16 ;  /* 0x00000010110e723e */ /* 0x000fe400000010ff */
[----:B------:R-:W-:Y:S02]  /*3560*/  F2FP.BF16.F32.PACK_AB R15, R19, R18 ;  /* 0x00000012130f723e */ /* 0x000fe400000010ff */
[----:B-1----:R-:W-:Y:S02]  /*3570*/  F2FP.BF16.F32.PACK_AB R4, R5, R4 ;  /* 0x000000040504723e */ /* 0x002fe400000010ff */
[----:B------:R-:W-:Y:S02]  /*3580*/  F2FP.BF16.F32.PACK_AB R5, R7, R6 ;  /* 0x000000060705723e */ /* 0x000fe400000010ff */
[----:B------:R-:W-:Y:S02]  /*3590*/  F2FP.BF16.F32.PACK_AB R6, R9, R8 ;  /* 0x000000080906723e */ /* 0x000fe400000010ff */
[C---:B------:R-:W-:Y:S02]  /*35a0*/  IADD3 R8, PT, PT, R22.reuse, R42, R26 ;  /* 0x0000002a16087210 */ /* 0x040fe40007ffe01a */
[----:B------:R-:W-:Y:S02]  /*35b0*/  F2FP.BF16.F32.PACK_AB R7, R11, R10 ;  /* 0x0000000a0b07723e */ /* 0x000fe400000010ff */
[----:B------:R-:W-:Y:S01]  /*35c0*/  IADD3 R42, PT, PT, R22, R42, R25 ;  /* 0x0000002a162a7210 */ /* 0x000fe20007ffe019 */
[----:B------:R1:W-:Y:S01]  /*35d0*/  STS.128 [R8], R12 ;  /* 0x0000000c08007388 */ /* 0x0003e20000000c00 */
[----:B------:R-:W-:Y:S01]  /*35e0*/  NOP ;  /* 0x0000000000007918 */ /* 0x000fe20000000000 */
[----:B------:R-:W-:Y:S02]  /*35f0*/  LOP3.LUT R43, R43, 0xffff, RZ, 0xc0, !PT ;  /* 0x0000ffff2b2b7812 */ /* 0x000fe400078ec0ff */
[----:B------:R1:W-:Y:S03]  /*3600*/  STS.128 [R42], R4 ;  /* 0x000000042a007388 */ /* 0x0003e60000000c00 */
[----:B------:R-:W-:Y:S01]  /*3610*/  IMAD.IADD R36, R41, 0x1, R43 ;  /* 0x0000000129247824 */ /* 0x000fe200078e022b */
[----:B------:R2:W-:Y:S06]  /*3620*/  MEMBAR.ALL.CTA ;  /* 0x0000000000007992 */ /* 0x0005ec0000008000 */
[----:B--2---:R-:W2:Y:S01]  /*3630*/  FENCE.VIEW.ASYNC.S ;  /* 0x00000000000073c6 */ /* 0x004ea20000000000 */
[----:B------:R-:W-:Y:S01]  /*3640*/  IMAD.SHL.U32 R36, R36, 0x80, RZ ;  /* 0x0000008024247824 */ /* 0x000fe200078e00ff */
[----:B--2---:R-:W-:Y:S06]  /*3650*/  BAR.SYNC.DEFER_BLOCKING 0x8, 0x80 ;  /* 0x0202000000007b1d */ /* 0x004fec0000010000 */
[----:B------:R-:W-:Y:S05]  /*3660*/  @P0 BRA `(.L_x_43) ;  /* 0x00000000003c0947 */ /* 0x000fea0003800000 */
[----:B------:R-:W-:Y:S01]  /*3670*/  ELECT P1, URZ, PT ;  /* 0x0000000000ff782f */ /* 0x000fe20003820000 */
[----:B------:R-:W-:Y:S11]  /*3680*/  BSSY.RECONVERGENT B0, `(.L_x_43) ;  /* 0x000000d000007945 */ /* 0x000ff60003800200 */
[----:B------:R-:W-:Y:S01]  /*3690*/  @!UPT UIADD3 URZ, UPT, UPT, URZ, URZ, URZ ;  /* 0x000000fffffff290 */ /* 0x000fe2000fffe0ff */
[----:B------:R-:W-:Y:S05]  /*36a0*/  @!P1 BRA `(.L_x_44) ;  /* 0x0000000000289947 */ /* 0x000fea0003800000 */
[----:B------:R-:W2:Y:S01]  /*36b0*/  LDCU.64 UR8, c[0x0][0x348] ;  /* 0x00006900ff0877ac */ /* 0x000ea20008000a00 */
[----:B------:R-:W-:Y:S02]  /*36c0*/  R2UR UR7, R40 ;  /* 0x00000000280772ca */ /* 0x000fe400000e0000 */
[----:B------:R-:W-:Y:S02]  /*36d0*/  R2UR UR10, R22 ;  /* 0x00000000160a72ca */ /* 0x000fe400000e0000 */
[----:B------:R-:W-:Y:S02]  /*36e0*/  R2UR UR5, R35 ;  /* 0x00000000230572ca */ /* 0x000fe400000e0000 */
[----:B------:R-:W-:Y:S09]  /*36f0*/  R2UR UR6, R36 ;  /* 0x00000000240672ca */ /* 0x000ff200000e0000 */
[----:B------:R-:W-:Y:S02]  /*3700*/  UIADD3 UR4, UPT, UPT, UR10, UR7, URZ ;  /* 0x000000070a047290 */ /* 0x000fe4000fffe0ff */
[----:B--2---:R-:W-:Y:S04]  /*3710*/  UIADD3 UR12, UP0, UPT, UR8, 0x240, URZ ;  /* 0x00000240080c7890 */ /* 0x004fe8000ff1e0ff */
[----:B------:R-:W-:Y:S09]  /*3720*/  UIADD3.X UR13, UPT, UPT, URZ, UR9, URZ, UP0, !UPT ;  /* 0x00000009ff0d7290 */ /* 0x000ff200087fe4ff */
[----:B------:R2:W-:Y:S02]  /*3730*/  UTMASTG.2D [UR4], [UR12] ;  /* 0x000000040c0073b5 */ /* 0x0005e40008008000 */
[----:B--2---:R0:W-:Y:S02]  /*3740*/  UTMACMDFLUSH ;  /* 0x00000000000079b7 */ /* 0x0041e40000000000 */
.L_x_44:
[----:B------:R-:W-:Y:S05]  /*3750*/  BSYNC.RECONVERGENT B0 ;  /* 0x0000000000007941 */ /* 0x000fea0003800200 */
.L_x_43:
[----:B------:R-:W-:Y:S05]  /*3760*/  @P0 BRA `(.L_x_45) ;  /* 0x0000000000040947 */ /* 0x000fea0003800000 */
[----:B------:R-:W-:Y:S04]  /*3770*/  DEPBAR.LE SB0, 0x1 ;  /* 0x000080400000791a */ /* 0x000fe80000000000 */
.L_x_45:
[C---:B------:R-:W-:Y:S01]  /*3780*/  R2UR UR5, R34.reuse ;  /* 0x00000000220572ca */ /* 0x040fe200000e0000 */
[----:B------:R-:W-:Y:S01]  /*3790*/  BAR.SYNC.DEFER_BLOCKING 0x8, 0x80 ;  /* 0x0202000000007b1d */ /* 0x000fe20000010000 */
[----:B------:R-:W-:Y:S02]  /*37a0*/  R2UR UR4, R34 ;  /* 0x00000000220472ca */ /* 0x000fe400000e0000 */
[----:B------:R-:W-:Y:S04]  /*37b0*/  LOP3.LUT R37, R24, 0x1, RZ, 0xc0, !PT ;  /* 0x0000000118257812 */ /* 0x000fe800078ec0ff */
[----:B------:R-:W-:Y:S05]  /*37c0*/  LOP3.LUT R24, R37, 0x1, RZ, 0x3c, !PT ;  /* 0x0000000125187812 */ /* 0x000fea00078e3cff */
[----:B------:R-:W-:Y:S04]  /*37d0*/  IMAD.SHL.U32 R38, R24, 0x4000, RZ ;  /* 0x0000400018267824 */ /* 0x000fe800078e00ff */
[----:B------:R-:W-:Y:S01]  /*37e0*/  IMAD.IADD R39, R33, 0x1, R38 ;  /* 0x0000000121277824 */ /* 0x000fe200078e0226 */
[----:B-1----:R-:W1:Y:S01]  /*37f0*/  LDTM.x8 R12, tmem[UR5+0x40] ;  /* 0x00004005000c79ee */ /* 0x002e6200081c0000 */
[----:B------:R-:W-:Y:S01]  /*3800*/  NOP ;  /* 0x0000000000007918 */ /* 0x000fe20000000000 */
[----:B-1----:R-:W1:Y:S01]  /*3810*/  LDTM.x8 R4, tmem[UR4+0x48] ;  /* 0x00004804000479ee */ /* 0x002e6200081c0000 */
[----:B------:R-:W-:Y:S02]  /*3820*/  F2FP.BF16.F32.PACK_AB R12, R13, R12 ;  /* 0x0000000c0d0c723e */ /* 0x000fe400000010ff */
[----:B------:R-:W-:Y:S02]  /*3830*/  F2FP.BF16.F32.PACK_AB R13, R15, R14 ;  /* 0x0000000e0f0d723e */ /* 0x000fe400000010ff */
[----:B------:R-:W-:Y:S02]  /*3840*/  F2FP.BF16.F32.PACK_AB R14, R17, R16 ;  /* 0x00000010110e723e */ /* 0x000fe400000010ff */
[----:B------:R-:W-:Y:S02]  /*3850*/  F2FP.BF16.F32.PACK_AB R15, R19, R18 ;  /* 0x00000012130f723e */ /* 0x000fe400000010ff */
[----:B-1----:R-:W-:Y:S02]  /*3860*/  F2FP.BF16.F32.PACK_AB R4, R5, R4 ;  /* 0x000000040504723e */ /* 0x002fe400000010ff */
[----:B------:R-:W-:Y:S02]  /*3870*/  F2FP.BF16.F32.PACK_AB R5, R7, R6 ;  /* 0x000000060705723e */ /* 0x000fe400000010ff */
[----:B------:R-:W-:Y:S02]  /*3880*/  F2FP.BF16.F32.PACK_AB R6, R9, R8 ;  /* 0x000000080906723e */ /* 0x000fe400000010ff */
[CC--:B------:R-:W-:Y:S02]  /*3890*/  IADD3 R16, PT, PT, R22.reuse, R39.reuse, R32 ;  /* 0x0000002716107210 */ /* 0x0c0fe40007ffe020 */
[----:B------:R-:W-:Y:S02]  /*38a0*/  F2FP.BF16.F32.PACK_AB R7, R11, R10 ;  /* 0x0000000a0b07723e */ /* 0x000fe400000010ff */
[CC--:B------:R-:W-:Y:S01]  /*38b0*/  IADD3 R8, PT, PT, R22.reuse, R39.reuse, R31 ;  /* 0x0000002716087210 */ /* 0x0c0fe20007ffe01f */
[----:B------:R1:W-:Y:S01]  /*38c0*/  STS.128 [R16], R12 ;  /* 0x0000000c10007388 */ /* 0x0003e20000000c00 */
[----:B------:R-:W-:Y:S03]  /*38d0*/  NOP ;  /* 0x0000000000007918 */ /* 0x000fe60000000000 */
[----:B------:R2:W-:Y:S01]  /*38e0*/  STS.128 [R8], R4 ;  /* 0x0000000408007388 */ /* 0x0005e20000000c00 */
[----:B-1----:R-:W2:Y:S01]  /*38f0*/  LDTM.x8 R12, tmem[UR5+0x50] ;  /* 0x00005005000c79ee */ /* 0x002ea200081c0000 */
[----:B------:R-:W-:Y:S01]  /*3900*/  NOP ;  /* 0x0000000000007918 */ /* 0x000fe20000000000 */
[----:B--2---:R-:W1:Y:S01]  /*3910*/  LDTM.x8 R4, tmem[UR4+0x58] ;  /* 0x00005804000479ee */ /* 0x004e6200081c0000 */
[----:B------:R-:W-:Y:S02]  /*3920*/  F2FP.BF16.F32.PACK_AB R12, R13, R12 ;  /* 0x0000000c0d0c723e */ /* 0x000fe400000010ff */
[----:B------:R-:W-:Y:S02]  /*3930*/  F2FP.BF16.F32.PACK_AB R13, R15, R14 ;  /* 0x0000000e0f0d723e */ /* 0x000fe400000010ff */
[----:B-1----:R-:W-:Y:S02]  /*3940*/  F2FP.BF16.F32.PACK_AB R4, R5, R4 ;  /* 0x000000040504723e */ /* 0x002fe400000010ff */
[----:B------:R-:W-:Y:S02]  /*3950*/  F2FP.BF16.F32.PACK_AB R5, R7, R6 ;  /* 0x000000060705723e */ /* 0x000fe400000010ff */
[----:B------:R-:W-:Y:S02]  /*3960*/  F2FP.BF16.F32.PACK_AB R14, R17, R16 ;  /* 0x00000010110e723e */ /* 0x000fe400000010ff */
        /* <DEDUP_REMOVED lines=32> */
[CC--:B------:R-:W-:Y:S02]  /*3b70*/  IADD3 R8, PT, PT, R22.reuse, R39.reuse, R26 ;  /* 0x0000002716087210 */ /* 0x0c0fe40007ffe01a */
[----:B------:R-:W-:Y:S02]  /*3b80*/  F2FP.BF16.F32.PACK_AB R42, R17, R16 ;  /* 0x00000010112a723e */ /* 0x000fe400000010ff */
[----:B------:R-:W-:Y:S02]  /*3b90*/  F2FP.BF16.F32.PACK_AB R43, R19, R18 ;  /* 0x00000012132b723e */ /* 0x000fe400000010ff */
[----:B------:R-:W-:Y:S02]  /*3ba0*/  F2FP.BF16.F32.PACK_AB R7, R11, R10 ;  /* 0x0000000a0b07723e */ /* 0x000fe400000010ff */
[----:B------:R-:W-:Y:S01]  /*3bb0*/  IADD3 R39, PT, PT, R22, R39, R25 ;  /* 0x0000002716277210 */ /* 0x000fe20007ffe019 */
[----:B------:R1:W-:Y:S01]  /*3bc0*/  STS.128 [R8], R40 ;  /* 0x0000002808007388 */ /* 0x0003e20000000c00 */
[----:B------:R-:W-:Y:S03]  /*3bd0*/  NOP ;  /* 0x0000000000007918 */ /* 0x000fe60000000000 */
[----:B------:R1:W-:Y:S01]  /*3be0*/  STS.128 [R39], R4 ;  /* 0x0000000427007388 */ /* 0x0003e20000000c00 */
[----:B------:R2:W-:Y:S06]  /*3bf0*/  MEMBAR.ALL.CTA ;  /* 0x0000000000007992 */ /* 0x0005ec0000008000 */
[----:B--2---:R-:W2:Y:S02]  /*3c00*/  FENCE.VIEW.ASYNC.S ;  /* 0x00000000000073c6 */ /* 0x004ea40000000000 */
        /* <DEDUP_REMOVED lines=12> */
[----:B--2---:R-:W-:Y:S02]  /*3cd0*/  UIADD3 UR12, UP0, UPT, UR8, 0x240, URZ ;  /* 0x00000240080c7890 */ /* 0x004fe4000ff1e0ff */
[----:B------:R-:W-:Y:S02]  /*3ce0*/  UIADD3 UR5, UPT, UPT, UR7, 0x40, URZ ;  /* 0x0000004007057890 */ /* 0x000fe4000fffe0ff */
[----:B------:R-:W-:Y:S09]  /*3cf0*/  UIADD3.X UR13, UPT, UPT, URZ, UR9, URZ, UP0, !UPT ;  /* 0x00000009ff0d7290 */ /* 0x000ff200087fe4ff */
[----:B------:R2:W-:Y:S02]  /*3d00*/  UTMASTG.2D [UR4], [UR12] ;  /* 0x000000040c0073b5 */ /* 0x0005e40008008000 */
[----:B--2---:R0:W-:Y:S02]  /*3d10*/  UTMACMDFLUSH ;  /* 0x00000000000079b7 */ /* 0x0041e40000000000 */
.L_x_48:
[----:B------:R-:W-:Y:S05]  /*3d20*/  BSYNC.RECONVERGENT B0 ;  /* 0x0000000000007941 */ /* 0x000fea0003800200 */
.L_x_47:
[----:B------:R-:W-:Y:S04]  /*3d30*/  DEPBAR.LE SB0, 0x1 ;  /* 0x000080400000791a */ /* 0x000fe80000000000 */
.L_x_46:
[C---:B------:R-:W-:Y:S01]  /*3d40*/  R2UR UR5, R34.reuse ;  /* 0x00000000220572ca */ /* 0x040fe200000e0000 */
[----:B------:R-:W-:Y:S01]  /*3d50*/  BAR.SYNC.DEFER_BLOCKING 0x8, 0x80 ;  /* 0x0202000000007b1d */ /* 0x000fe20000010000 */
[----:B------:R-:W-:Y:S01]  /*3d60*/  R2UR UR4, R34 ;  /* 0x00000000220472ca */ /* 0x000fe200000e0000 */
[----:B------:R-:W-:Y:S02]  /*3d70*/  IMAD.SHL.U32 R37, R37, 0x4000, RZ ;  /* 0x0000400025257824 */ /* 0x000fe400078e00ff */
[----:B------:R-:W-:Y:S02]  /*3d80*/  VIADD R2, R2, 0x31870 ;  /* 0x0003187002027836 */ /* 0x000fe40000000000 */
[----:B------:R-:W-:Y:S03]  /*3d90*/  IMAD.IADD R38, R33, 0x1, R37 ;  /* 0x0000000121267824 */ /* 0x000fe600078e0225 */
[----:B------:R-:W-:Y:S03]  /*3da0*/  PRMT R2, RZ, 0x654, R2 ;  /* 0x00000654ff027816 */ /* 0x000fe60000000002 */
[----:B------:R-:W2:Y:S01]  /*3db0*/  LDTM.x8 R12, tmem[UR5+0x80] ;  /* 0x00008005000c79ee */ /* 0x000ea200081c0000 */
[----:B------:R-:W-:Y:S01]  /*3dc0*/  NOP ;  /* 0x0000000000007918 */ /* 0x000fe20000000000 */
[----:B-12---:R-:W1:Y:S01]  /*3dd0*/  LDTM.x8 R4, tmem[UR4+0x88] ;  /* 0x00008804000479ee */ /* 0x006e6200081c0000 */
        /* <DEDUP_REMOVED lines=11> */
[C---:B------:R-:W-:Y:S05]  /*3e90*/  IADD3 R8, PT, PT, R22.reuse, R38, R31 ;  /* 0x0000002616087210 */ /* 0x040fea0007ffe01f */
[----:B------:R2:W-:Y:S01]  /*3ea0*/  STS.128 [R8], R4 ;  /* 0x0000000408007388 */ /* 0x0005e20000000c00 */
[----:B-1----:R-:W2:Y:S01]  /*3eb0*/  LDTM.x8 R12, tmem[UR5+0x90] ;  /* 0x00009005000c79ee */ /* 0x002ea200081c0000 */
[----:B------:R-:W-:Y:S01]  /*3ec0*/  NOP ;  /* 0x0000000000007918 */ /* 0x000fe20000000000 */
[----:B--2---:R-:W1:Y:S01]  /*3ed0*/  LDTM.x8 R4, tmem[UR4+0x98] ;  /* 0x00009804000479ee */ /* 0x004e6200081c0000 */
        /* <DEDUP_REMOVED lines=43> */
[----:B------:R-:W-:Y:S03]  /*4190*/  NOP ;  /* 0x0000000000007918 */ /* 0x000fe60000000000 */
[----:B------:R1:W-:Y:S01]  /*41a0*/  STS.128 [R38], R4 ;  /* 0x0000000426007388 */ /* 0x0003e20000000c00 */
[----:B------:R-:W-:Y:S01]  /*41b0*/  NOP ;  /* 0x0000000000007918 */ /* 0x000fe20000000000 */
[----:B------:R1:W-:Y:S01]  /*41c0*/  SYNCS.ARRIVE.TRANS64.RED.A1T0 RZ, [R2+URZ], RZ ;  /* 0x000000ff02ff79a7 */ /* 0x0003e200081004ff */
        /* <DEDUP_REMOVED lines=19> */
.L_x_50:
[----:B------:R-:W-:Y:S05]  /*4300*/  BSYNC.RECONVERGENT B0 ;  /* 0x0000000000007941 */ /* 0x000fea0003800200 */
.L_x_49:
[----:B------:R-:W-:Y:S05]  /*4310*/  IADD3 R3, PT, PT, R3, 0x1, RZ ;  /* 0x0000000103037810 */ /* 0x000fea0007ffe0ff */
[----:B-1----:R-:W-:Y:S05]  /*4320*/  IMAD R2, R3, 0x96, R0 ;  /* 0x0000009603027824 */ /* 0x002fea00078e0200 */
[----:B------:R-:W-:Y:S11]  /*4330*/  ISETP.GE.U32.AND P0, PT, R2, R20, PT ;  /* 0x000000140200720c */ /* 0x000ff60003f06070 */
[----:B------:R-:W-:Y:S02]  /*4340*/  @!UPT UIADD3 URZ, UPT, UPT, URZ, URZ, URZ ;  /* 0x000000fffffff290 */ /* 0x000fe4000fffe0ff */
[----:B------:R-:W-:Y:S05]  /*4350*/  @!P0 BRA `(.L_x_51) ;  /* 0xffffffe800f08947 */ /* 0x000fea000383ffff */
.L_x_39:
[----:B------:R-:W-:-:S13]  /*4360*/  ISETP.NE.AND P0, PT, R23, 0x3, PT ;  /* 0x000000031700780c */ /* 0x000fda0003f05270 */
[----:B------:R-:W-:Y:S05]  /*4370*/  @P0 EXIT ;  /* 0x000000000000094d */ /* 0x000fea0003800000 */
[----:B------:R-:W-:Y:S05]  /*4380*/  WARPSYNC.ALL ;  /* 0x0000000000007948 */ /* 0x000fea0003800000 */
[----:B------:R-:W-:Y:S01]  /*4390*/  NOP ;  /* 0x0000000000007918 */ /* 0x000fe20000000000 */
[----:B------:R-:W1:Y:S01]  /*43a0*/  S2UR UR5, SR_CgaCtaId ;  /* 0x00000000000579c3 */ /* 0x000e620000008800 */
[----:B------:R-:W-:Y:S02]  /*43b0*/  UMOV UR4, 0x50 ;  /* 0x0000005000047882 */ /* 0x000fe40000000000 */
[----:B-1----:R-:W-:-:S09]  /*43c0*/  ULEA UR5, UR5, UR4, 0x18 ;  /* 0x0000000405057291 */ /* 0x002fd2000f8ec0ff */
[----:B------:R-:W1:Y:S02]  /*43d0*/  LDS R2, [UR5] ;  /* 0x00000005ff027984 */ /* 0x000e640008000800 */
[----:B-1----:R-:W-:-:S04]  /*43e0*/  LOP3.LUT R0, R2, 0xffff, RZ, 0xc0, !PT ;  /* 0x0000ffff02007812 */ /* 0x002fc800078ec0ff */
[----:B------:R-:W-:-:S13]  /*43f0*/  ISETP.NE.AND P0, PT, R0, 0xffff, PT ;  /* 0x0000ffff0000780c */ /* 0x000fda0003f05270 */
[----:B------:R-:W-:Y:S05]  /*4400*/  @P0 BRA `(.L_x_52) ;  /* 0x0000000000480947 */ /* 0x000fea0003800000 */
[----:B------:R-:W-:-:S04]  /*4410*/  SHF.R.U32.HI R0, RZ, 0x10, R2 ;  /* 0x00000010ff007819 */ /* 0x000fc80000011602 */
[----:B------:R-:W-:-:S04]  /*4420*/  LOP3.LUT R0, R0, 0x1, RZ, 0xc0, !PT ;  /* 0x0000000100007812 */ /* 0x000fc800078ec0ff */
[----:B------:R-:W-:-:S13]  /*4430*/  ISETP.NE.AND P0, PT, R0, 0x1, PT ;  /* 0x000000010000780c */ /* 0x000fda0003f05270 */
[----:B------:R-:W-:Y:S05]  /*4440*/  @P0 BRA `(.L_x_53) ;  /* 0x00000000002c0947 */ /* 0x000fea0003800000 */
[----:B------:R-:W1:Y:S01]  /*4450*/  S2R R0, SR_LANEID ;  /* 0x0000000000007919 */ /* 0x000e620000000000 */
[----:B------:R-:W-:Y:S01]  /*4460*/  IMAD.MOV.U32 R2, RZ, RZ, -0x20000 ;  /* 0xfffe0000ff027424 */ /* 0x000fe200078e00ff */
[----:B------:R-:W-:Y:S02]  /*4470*/  VOTEU.ANY UR6, UPT, PT ;  /* 0x0000000000067886 */ /* 0x000fe400038e0100 */
[----:B------:R-:W-:Y:S01]  /*4480*/  UFLO.U32 UR6, UR6 ;  /* 0x00000006000672bd */ /* 0x000fe200080e0000 */
[----:B------:R-:W2:Y:S05]  /*4490*/  REDUX UR4, R2 ;  /* 0x00000000020473c4 */ /* 0x000eaa0000000000 */
[----:B-1----:R-:W-:-:S02]  /*44a0*/  ISETP.EQ.U32.AND P0, PT, R0, UR6, PT ;  /* 0x0000000600007c0c */ /* 0x002fc4000bf02070 */
[----:B--2---:R-:W-:Y:S01]  /*44b0*/  MOV R0, UR4 ;  /* 0x0000000400007c02 */ /* 0x004fe20008000f00 */
[----:B------:R-:W-:-:S05]  /*44c0*/  UMOV UR4, 0xfffe0000 ;  /* 0xfffe000000047882 */ /* 0x000fca0000000000 */
[----:B------:R1:W-:Y:S05]  /*44d0*/  UTCATOMSWS.AND URZ, UR4 ;  /* 0x0000000400ff79e3 */ /* 0x0003ea0008000000 */
[----:B------:R1:W-:Y:S01]  /*44e0*/  @P0 ATOMS.AND RZ, [UR5], R0 ;  /* 0x00000000ffff098c */ /* 0x0003e2000a800005 */
[----:B------:R-:W-:Y:S05]  /*44f0*/  BRA `(.L_x_54) ;  /* 0x0000000000147947 */ /* 0x000fea0003800000 */
.L_x_53:
[----:B------:R-:W-:Y:S02]  /*4500*/  MOV R2, 0x4520 ;  /* 0x0000452000027802 */ /* 0x000fe40000000f00 */
[----:B------:R-:W-:Y:S05]  /*4510*/  CALL.REL.NOINC `($__internal_0_$__cuda_sm10x_tcgen05_guardrail_trap_col_being_dealloced_not_returned_by_alloc) ;  /* 0x0000000400dc7944 */ /* 0x000fea0003c00000 */
[----:B------:R-:W-:Y:S05]  /*4520*/  BRA `(.L_x_54) ;  /* 0x0000000000087947 */ /* 0x000fea0003800000 */
.L_x_52:
[----:B------:R-:W-:Y:S02]  /*4530*/  MOV R2, 0x4550 ;  /* 0x0000455000027802 */ /* 0x000fe40000000f00 */
[----:B------:R-:W-:Y:S05]  /*4540*/  CALL.REL.NOINC `($__internal_2_$__cuda_sm10x_tcgen05_guardrail_trap_unallocated_columns_being_dealloced) ;  /* 0x0000000400e87944 */ /* 0x000fea0003c00000 */
.L_x_54:
[----:B------:R-:W-:Y:S01]  /*4550*/  NOP ;  /* 0x0000000000007918 */ /* 0x000fe20000000000 */
[----:B-1----:R-:W-:Y:S05]  /*4560*/  EXIT ;  /* 0x000000000000794d */ /* 0x002fea0003800000 */
.L_x_14:
[----:B------:R-:W-:-:S07]  /*4570*/  MOV R5, R4 ;  /* 0x0000000400057202 */ /* 0x000fce0000000f00 */
.L_x_55:
[----:B-1----:R1:W2:Y:S02]  /*4580*/  SYNCS.PHASECHK.TRANS64.TRYWAIT P0, [R2+URZ+0x31800], R5 ;  /* 0x03180005020075a7 */ /* 0x0022a400080011ff */
[----:B--2---:R-:W-:Y:S05]  /*4590*/  @!P0 NANOSLEEP.SYNCS 0x989680 ;  /* 0x009896800000895d */ /* 0x004fea0003900000 */
[----:B------:R-:W2:Y:S02]  /*45a0*/  @!P0 SYNCS.PHASECHK.TRANS64 P0, [R2+URZ+0x31800], R5 ;  /* 0x03180005020085a7 */ /* 0x000ea400080010ff */
[----:B--2---:R-:W-:Y:S05]  /*45b0*/  @!P0 BRA `(.L_x_55) ;  /* 0xfffffffc00f08947 */ /* 0x004fea000383ffff */
[----:B------:R-:W-:Y:S05]  /*45c0*/  BRA `(.L_x_56) ;  /* 0xffffffc4000c7947 */ /* 0x000fea000383ffff */
.L_x_18:
[----:B------:R-:W-:Y:S02]  /*45d0*/  MOV R4, UR11 ;  /* 0x0000000b00047c02 */ /* 0x000fe40008000f00 */
[----:B------:R-:W-:Y:S02]  /*45e0*/  MOV R5, UR11 ;  /* 0x0000000b00057c02 */ /* 0x000fe40008000f00 */
[----:B------:R-:W-:-:S07]  /*45f0*/  MOV R0, UR10 ;  /* 0x0000000a00007c02 */ /* 0x000fce0008000f00 */
.L_x_57:
[----:B-1----:R1:W2:Y:S02]  /*4600*/  SYNCS.PHASECHK.TRANS64.TRYWAIT P0, [R0+URZ+0x31870], R5 ;  /* 0x03187005000075a7 */ /* 0x0022a400080011ff */
[----:B--2---:R-:W-:Y:S05]  /*4610*/  @!P0 NANOSLEEP.SYNCS 0x989680 ;  /* 0x009896800000895d */ /* 0x004fea0003900000 */
[----:B------:R-:W2:Y:S02]  /*4620*/  @!P0 SYNCS.PHASECHK.TRANS64 P0, [R0+URZ+0x31870], R5 ;  /* 0x03187005000085a7 */ /* 0x000ea400080010ff */
[----:B--2---:R-:W-:Y:S05]  /*4630*/  @!P0 BRA `(.L_x_57) ;  /* 0xfffffffc00f08947 */ /* 0x004fea000383ffff */
[----:B------:R-:W-:Y:S05]  /*4640*/  BRA `(.L_x_58) ;  /* 0xffffffc800907947 */ /* 0x000fea000383ffff */
.L_x_19:
[----:B------:R-:W-:Y:S02]  /*4650*/  MOV R2, UR14 ;  /* 0x0000000e00027c02 */ /* 0x000fe40008000f00 */
[----:B------:R-:W-:Y:S07]  /*4660*/  MOV R4, R5 ;  /* 0x0000000500047202 */ /* 0x000fee0000000f00 */
.L_x_59:
[----:B-1----:R1:W2:Y:S02]  /*4670*/  SYNCS.PHASECHK.TRANS64.TRYWAIT P0, [R2+URZ+0x31840], R5 ;  /* 0x03184005020075a7 */ /* 0x0022a400080011ff */
[----:B--2---:R-:W-:Y:S05]  /*4680*/  @!P0 NANOSLEEP.SYNCS 0x989680 ;  /* 0x009896800000895d */ /* 0x004fea0003900000 */
[----:B------:R-:W2:Y:S02]  /*4690*/  @!P0 SYNCS.PHASECHK.TRANS64 P0, [R2+URZ+0x31840], R5 ;  /* 0x03184005020085a7 */ /* 0x000ea400080010ff */
[----:B--2---:R-:W-:Y:S05]  /*46a0*/  @!P0 BRA `(.L_x_59) ;  /* 0xfffffffc00f08947 */ /* 0x004fea000383ffff */
[----:B------:R-:W-:Y:S05]  /*46b0*/  BRA `(.L_x_60) ;  /* 0xffffffc8009c7947 */ /* 0x000fea000383ffff */
.L_x_21:
[----:B------:R-:W-:Y:S02]  /*46c0*/  MOV R2, UR10 ;  /* 0x0000000a00027c02 */ /* 0x000fe40008000f00 */
[----:B------:R-:W-:Y:S07]  /*46d0*/  MOV R4, R5 ;  /* 0x0000000500047202 */ /* 0x000fee0000000f00 */
.L_x_61:
[----:B-1----:R1:W2:Y:S02]  /*46e0*/  SYNCS.PHASECHK.TRANS64.TRYWAIT P0, [R2+URZ+0x31840], R5 ;  /* 0x03184005020075a7 */ /* 0x0022a400080011ff */
[----:B--2---:R-:W-:Y:S05]  /*46f0*/  @!P0 NANOSLEEP.SYNCS 0x989680 ;  /* 0x009896800000895d */ /* 0x004fea0003900000 */
[----:B------:R-:W2:Y:S02]  /*4700*/  @!P0 SYNCS.PHASECHK.TRANS64 P0, [R2+URZ+0x31840], R5 ;  /* 0x03184005020085a7 */ /* 0x000ea400080010ff */
[----:B--2---:R-:W-:Y:S05]  /*4710*/  @!P0 BRA `(.L_x_61) ;  /* 0xfffffffc00f08947 */ /* 0x004fea000383ffff */
[----:B------:R-:W-:Y:S05]  /*4720*/  BRA `(.L_x_62) ;  /* 0xffffffcc00747947 */ /* 0x000fea000383ffff */
.L_x_25:
[-C--:B------:R-:W-:Y:S02]  /*4730*/  MOV R12, R2.reuse ;  /* 0x00000002000c7202 */ /* 0x080fe40000000f00 */
[----:B------:R-:W-:Y:S07]  /*4740*/  MOV R13, R2 ;  /* 0x00000002000d7202 */ /* 0x000fee0000000f00 */
.L_x_63:
[----:B-1----:R1:W2:Y:S02]  /*4750*/  SYNCS.PHASECHK.TRANS64.TRYWAIT P0, [R4+URZ+0x31820], R13 ;  /* 0x0318200d040075a7 */ /* 0x0022a400080011ff */
[----:B--2---:R-:W-:Y:S05]  /*4760*/  @!P0 NANOSLEEP.SYNCS 0x989680 ;  /* 0x009896800000895d */ /* 0x004fea0003900000 */
[----:B------:R-:W2:Y:S02]  /*4770*/  @!P0 SYNCS.PHASECHK.TRANS64 P0, [R4+URZ+0x31820], R13 ;  /* 0x0318200d040085a7 */ /* 0x000ea400080010ff */
[----:B--2---:R-:W-:Y:S05]  /*4780*/  @!P0 BRA `(.L_x_63) ;  /* 0xfffffffc00f08947 */ /* 0x004fea000383ffff */
[----:B------:R-:W-:Y:S05]  /*4790*/  BRA `(.L_x_64) ;  /* 0xffffffd000f87947 */ /* 0x000fea000383ffff */
.L_x_26:
[-C--:B------:R-:W-:Y:S02]  /*47a0*/  MOV R12, R2.reuse ;  /* 0x00000002000c7202 */ /* 0x080fe40000000f00 */
[----:B-1----:R-:W-:Y:S07]  /*47b0*/  MOV R13, R2 ;  /* 0x00000002000d7202 */ /* 0x002fee0000000f00 */
.L_x_65:
[----:B-1----:R1:W2:Y:S02]  /*47c0*/  SYNCS.PHASECHK.TRANS64.TRYWAIT P0, [R4+URZ+0x31828], R13 ;  /* 0x0318280d040075a7 */ /* 0x0022a400080011ff */
[----:B--2---:R-:W-:Y:S05]  /*47d0*/  @!P0 NANOSLEEP.SYNCS 0x989680 ;  /* 0x009896800000895d */ /* 0x004fea0003900000 */
[----:B------:R-:W2:Y:S02]  /*47e0*/  @!P0 SYNCS.PHASECHK.TRANS64 P0, [R4+URZ+0x31828], R13 ;  /* 0x0318280d040085a7 */ /* 0x000ea400080010ff */
[----:B--2---:R-:W-:Y:S05]  /*47f0*/  @!P0 BRA `(.L_x_65) ;  /* 0xfffffffc00f08947 */ /* 0x004fea000383ffff */
[----:B------:R-:W-:Y:S05]  /*4800*/  BRA `(.L_x_66) ;  /* 0xffffffd400707947 */ /* 0x000fea000383ffff */
.L_x_27:
[-C--:B------:R-:W-:Y:S02]  /*4810*/  MOV R12, R2.reuse ;  /* 0x00000002000c7202 */ /* 0x080fe40000000f00 */
[----:B-1----:R-:W-:Y:S07]  /*4820*/  MOV R13, R2 ;  /* 0x00000002000d7202 */ /* 0x002fee0000000f00 */
.L_x_67:
[----:B-1----:R1:W2:Y:S02]  /*4830*/  SYNCS.PHASECHK.TRANS64.TRYWAIT P0, [R4+URZ+0x31830], R13 ;  /* 0x0318300d040075a7 */ /* 0x0022a400080011ff */
[----:B--2---:R-:W-:Y:S05]  /*4840*/  @!P0 NANOSLEEP.SYNCS 0x989680 ;  /* 0x009896800000895d */ /* 0x004fea0003900000 */
[----:B------:R-:W2:Y:S02]  /*4850*/  @!P0 SYNCS.PHASECHK.TRANS64 P0, [R4+URZ+0x31830], R13 ;  /* 0x0318300d040085a7 */ /* 0x000ea400080010ff */
[----:B--2---:R-:W-:Y:S05]  /*4860*/  @!P0 BRA `(.L_x_67) ;  /* 0xfffffffc00f08947 */ /* 0x004fea000383ffff */
[----:B------:R-:W-:Y:S05]  /*4870*/  BRA `(.L_x_68) ;  /* 0xffffffd400b07947 */ /* 0x000fea000383ffff */
.L_x_28:
[-C--:B------:R-:W-:Y:S02]  /*4880*/  MOV R28, R2.reuse ;  /* 0x00000002001c7202 */ /* 0x080fe40000000f00 */
[----:B------:R-:W-:Y:S07]  /*4890*/  MOV R29, R2 ;  /* 0x00000002001d7202 */ /* 0x000fee0000000f00 */
.L_x_69:
[----:B-1----:R1:W2:Y:S02]  /*48a0*/  SYNCS.PHASECHK.TRANS64.TRYWAIT P0, [R4+URZ+0x31838], R29 ;  /* 0x0318381d040075a7 */ /* 0x0022a400080011ff */
[----:B--2---:R-:W-:Y:S05]  /*48b0*/  @!P0 NANOSLEEP.SYNCS 0x989680 ;  /* 0x009896800000895d */ /* 0x004fea0003900000 */
[----:B------:R-:W2:Y:S02]  /*48c0*/  @!P0 SYNCS.PHASECHK.TRANS64 P0, [R4+URZ+0x31838], R29 ;  /* 0x0318381d040085a7 */ /* 0x000ea400080010ff */
[----:B--2---:R-:W-:Y:S05]  /*48d0*/  @!P0 BRA `(.L_x_69) ;  /* 0xfffffffc00f08947 */ /* 0x004fea000383ffff */
[----:B------:R-:W-:Y:S05]  /*48e0*/  BRA `(.L_x_70) ;  /* 0xffffffd400ec7947 */ /* 0x000fea000383ffff */
.L_x_29:
[----:B-1----:R-:W-:Y:S07]  /*48f0*/  MOV R29, R28 ;  /* 0x0000001c001d7202 */ /* 0x002fee0000000f00 */
.L_x_71:
[----:B-1----:R1:W2:Y:S02]  /*4900*/  SYNCS.PHASECHK.TRANS64.TRYWAIT P0, [R4+URZ+0x31820], R29 ;  /* 0x0318201d040075a7 */ /* 0x0022a400080011ff */
[----:B--2---:R-:W-:Y:S05]  /*4910*/  @!P0 NANOSLEEP.SYNCS 0x989680 ;  /* 0x009896800000895d */ /* 0x004fea0003900000 */
[----:B------:R-:W2:Y:S02]  /*4920*/  @!P0 SYNCS.PHASECHK.TRANS64 P0, [R4+URZ+0x31820], R29 ;  /* 0x0318201d040085a7 */ /* 0x000ea400080010ff */
[----:B--2---:R-:W-:Y:S05]  /*4930*/  @!P0 BRA `(.L_x_71) ;  /* 0xfffffffc00f08947 */ /* 0x004fea000383ffff */
[----:B------:R-:W-:Y:S05]  /*4940*/  BRA `(.L_x_72) ;  /* 0xffffffd800287947 */ /* 0x000fea000383ffff */
.L_x_30:
[----:B-1----:R-:W-:Y:S07]  /*4950*/  MOV R29, R28 ;  /* 0x0000001c001d7202 */ /* 0x002fee0000000f00 */
.L_x_73:
[----:B-1----:R1:W2:Y:S02]  /*4960*/  SYNCS.PHASECHK.TRANS64.TRYWAIT P0, [R4+URZ+0x31828], R29 ;  /* 0x0318281d040075a7 */ /* 0x0022a400080011ff */
[----:B--2---:R-:W-:Y:S05]  /*4970*/  @!P0 NANOSLEEP.SYNCS 0x989680 ;  /* 0x009896800000895d */ /* 0x004fea0003900000 */
[----:B------:R-:W2:Y:S02]  /*4980*/  @!P0 SYNCS.PHASECHK.TRANS64 P0, [R4+URZ+0x31828], R29 ;  /* 0x0318281d040085a7 */ /* 0x000ea400080010ff */
[----:B--2---:R-:W-:Y:S05]  /*4990*/  @!P0 BRA `(.L_x_73) ;  /* 0xfffffffc00f08947 */ /* 0x004fea000383ffff */
[----:B------:R-:W-:Y:S05]  /*49a0*/  BRA `(.L_x_74) ;  /* 0xffffffd800947947 */ /* 0x000fea000383ffff */
.L_x_31:
[----:B-1----:R-:W-:Y:S07]  /*49b0*/  MOV R29, R28 ;  /* 0x0000001c001d7202 */ /* 0x002fee0000000f00 */
.L_x_75:
[----:B-1----:R1:W2:Y:S02]  /*49c0*/  SYNCS.PHASECHK.TRANS64.TRYWAIT P0, [R4+URZ+0x31830], R29 ;  /* 0x0318301d040075a7 */ /* 0x0022a400080011ff */
[----:B--2---:R-:W-:Y:S05]  /*49d0*/  @!P0 NANOSLEEP.SYNCS 0x989680 ;  /* 0x009896800000895d */ /* 0x004fea0003900000 */
[----:B------:R-:W2:Y:S02]  /*49e0*/  @!P0 SYNCS.PHASECHK.TRANS64 P0, [R4+URZ+0x31830], R29 ;  /* 0x0318301d040085a7 */ /* 0x000ea400080010ff */
[----:B--2---:R-:W-:Y:S05]  /*49f0*/  @!P0 BRA `(.L_x_75) ;  /* 0xfffffffc00f08947 */ /* 0x004fea000383ffff */
[----:B------:R-:W-:Y:S05]  /*4a00*/  BRA `(.L_x_76) ;  /* 0xffffffd800c87947 */ /* 0x000fea000383ffff */
.L_x_32:
[----:B-1----:R-:W-:Y:S07]  /*4a10*/  MOV R29, R28 ;  /* 0x0000001c001d7202 */ /* 0x002fee0000000f00 */
.L_x_77:
[----:B-1----:R1:W2:Y:S02]  /*4a20*/  SYNCS.PHASECHK.TRANS64.TRYWAIT P0, [R4+URZ+0x31838], R29 ;  /* 0x0318381d040075a7 */ /* 0x0022a400080011ff */
[----:B--2---:R-:W-:Y:S05]  /*4a30*/  @!P0 NANOSLEEP.SYNCS 0x989680 ;  /* 0x009896800000895d */ /* 0x004fea0003900000 */
[----:B------:R-:W2:Y:S02]  /*4a40*/  @!P0 SYNCS.PHASECHK.TRANS64 P0, [R4+URZ+0x31838], R29 ;  /* 0x0318381d040085a7 */ /* 0x000ea400080010ff */
[----:B--2---:R-:W-:Y:S05]  /*4a50*/  @!P0 BRA `(.L_x_77) ;  /* 0xfffffffc00f08947 */ /* 0x004fea000383ffff */
[----:B------:R-:W-:Y:S05]  /*4a60*/  BRA `(.L_x_78) ;  /* 0xffffffd800fc7947 */ /* 0x000fea000383ffff */
.L_x_33:
[-C--:B------:R-:W-:Y:S02]  /*4a70*/  MOV R28, R2.reuse ;  /* 0x00000002001c7202 */ /* 0x080fe40000000f00 */
[----:B-1----:R-:W-:Y:S07]  /*4a80*/  MOV R29, R2 ;  /* 0x00000002001d7202 */ /* 0x002fee0000000f00 */
.L_x_79:
[----:B-1----:R1:W2:Y:S02]  /*4a90*/  SYNCS.PHASECHK.TRANS64.TRYWAIT P0, [R4+URZ+0x31820], R29 ;  /* 0x0318201d040075a7 */ /* 0x0022a400080011ff */
[----:B--2---:R-:W-:Y:S05]  /*4aa0*/  @!P0 NANOSLEEP.SYNCS 0x989680 ;  /* 0x009896800000895d */ /* 0x004fea0003900000 */
[----:B------:R-:W2:Y:S02]  /*4ab0*/  @!P0 SYNCS.PHASECHK.TRANS64 P0, [R4+URZ+0x31820], R29 ;  /* 0x0318201d040085a7 */ /* 0x000ea400080010ff */
[----:B--2---:R-:W-:Y:S05]  /*4ac0*/  @!P0 BRA `(.L_x_79) ;  /* 0xfffffffc00f08947 */ /* 0x004fea000383ffff */
[----:B------:R-:W-:Y:S05]  /*4ad0*/  BRA `(.L_x_80) ;  /* 0xffffffdc002c7947 */ /* 0x000fea000383ffff */
.L_x_34:
[-C--:B------:R-:W-:Y:S02]  /*4ae0*/  MOV R8, R2.reuse ;  /* 0x0000000200087202 */ /* 0x080fe40000000f00 */
[----:B------:R-:W-:Y:S07]  /*4af0*/  MOV R9, R2 ;  /* 0x0000000200097202 */ /* 0x000fee0000000f00 */
.L_x_81:
[----:B--2---:R2:W3:Y:S02]  /*4b00*/  SYNCS.PHASECHK.TRANS64.TRYWAIT P0, [R4+URZ+0x31828], R9 ;  /* 0x03182809040075a7 */ /* 0x0044e400080011ff */
[----:B---3--:R-:W-:Y:S05]  /*4b10*/  @!P0 NANOSLEEP.SYNCS 0x989680 ;  /* 0x009896800000895d */ /* 0x008fea0003900000 */
[----:B------:R-:W3:Y:S02]  /*4b20*/  @!P0 SYNCS.PHASECHK.TRANS64 P0, [R4+URZ+0x31828], R9 ;  /* 0x03182809040085a7 */ /* 0x000ee400080010ff */
[----:B---3--:R-:W-:Y:S05]  /*4b30*/  @!P0 BRA `(.L_x_81) ;  /* 0xfffffffc00f08947 */ /* 0x008fea000383ffff */
[----:B------:R-:W-:Y:S05]  /*4b40*/  BRA `(.L_x_82) ;  /* 0xffffffdc00947947 */ /* 0x000fea000383ffff */
.L_x_35:
[-C--:B------:R-:W-:Y:S02]  /*4b50*/  MOV R8, R2.reuse ;  /* 0x0000000200087202 */ /* 0x080fe40000000f00 */
[----:B--2---:R-:W-:Y:S07]  /*4b60*/  MOV R9, R2 ;  /* 0x0000000200097202 */ /* 0x004fee0000000f00 */
.L_x_83:
[----:B--2---:R2:W3:Y:S02]  /*4b70*/  SYNCS.PHASECHK.TRANS64.TRYWAIT P0, [R4+URZ+0x31830], R9 ;  /* 0x03183009040075a7 */ /* 0x0044e400080011ff */
[----:B---3--:R-:W-:Y:S05]  /*4b80*/  @!P0 NANOSLEEP.SYNCS 0x989680 ;  /* 0x009896800000895d */ /* 0x008fea0003900000 */
[----:B------:R-:W3:Y:S02]  /*4b90*/  @!P0 SYNCS.PHASECHK.TRANS64 P0, [R4+URZ+0x31830], R9 ;  /* 0x03183009040085a7 */ /* 0x000ee400080010ff */
[----:B---3--:R-:W-:Y:S05]  /*4ba0*/  @!P0 BRA `(.L_x_83) ;  /* 0xfffffffc00f08947 */ /* 0x008fea000383ffff */
[----:B------:R-:W-:Y:S05]  /*4bb0*/  BRA `(.L_x_84) ;  /* 0xffffffdc00c47947 */ /* 0x000fea000383ffff */
.L_x_36:
[-C--:B------:R-:W-:Y:S02]  /*4bc0*/  MOV R8, R2.reuse ;  /* 0x0000000200087202 */ /* 0x080fe40000000f00 */
[----:B--2---:R-:W-:Y:S07]  /*4bd0*/  MOV R9, R2 ;  /* 0x0000000200097202 */ /* 0x004fee0000000f00 */
.L_x_85:
[----:B--2---:R2:W3:Y:S02]  /*4be0*/  SYNCS.PHASECHK.TRANS64.TRYWAIT P0, [R4+URZ+0x31838], R9 ;  /* 0x03183809040075a7 */ /* 0x0044e400080011ff */
[----:B---3--:R-:W-:Y:S05]  /*4bf0*/  @!P0 NANOSLEEP.SYNCS 0x989680 ;  /* 0x009896800000895d */ /* 0x008fea0003900000 */
[----:B------:R-:W3:Y:S02]  /*4c00*/  @!P0 SYNCS.PHASECHK.TRANS64 P0, [R4+URZ+0x31838], R9 ;  /* 0x03183809040085a7 */ /* 0x000ee400080010ff */
[----:B---3--:R-:W-:Y:S05]  /*4c10*/  @!P0 BRA `(.L_x_85) ;  /* 0xfffffffc00f08947 */ /* 0x008fea000383ffff */
[----:B------:R-:W-:Y:S05]  /*4c20*/  BRA `(.L_x_86) ;  /* 0xffffffdc00f47947 */ /* 0x000fea000383ffff */
.L_x_41:
[----:B------:R-:W-:Y:S07]  /*4c30*/  MOV R5, R4 ;  /* 0x0000000400057202 */ /* 0x000fee0000000f00 */
.L_x_87:
[----:B-1----:R1:W2:Y:S02]  /*4c40*/  SYNCS.PHASECHK.TRANS64.TRYWAIT P0, [R2+URZ+0x31860], R5 ;  /* 0x03186005020075a7 */ /* 0x0022a400080011ff */
[----:B--2---:R-:W-:Y:S05]  /*4c50*/  @!P0 NANOSLEEP.SYNCS 0x989680 ;  /* 0x009896800000895d */ /* 0x004fea0003900000 */
[----:B------:R-:W2:Y:S02]  /*4c60*/  @!P0 SYNCS.PHASECHK.TRANS64 P0, [R2+URZ+0x31860], R5 ;  /* 0x03186005020085a7 */ /* 0x000ea400080010ff */
[----:B--2---:R-:W-:Y:S05]  /*4c70*/  @!P0 BRA `(.L_x_87) ;  /* 0xfffffffc00f08947 */ /* 0x004fea000383ffff */
[----:B------:R-:W-:Y:S05]  /*4c80*/  BRA `(.L_x_88) ;  /* 0xffffffe000f07947 */ /* 0x000fea000383ffff */
        .weak           $__internal_0_$__cuda_sm10x_tcgen05_guardrail_trap_col_being_dealloced_not_returned_by_alloc
        .type           $__internal_0_$__cuda_sm10x_tcgen05_guardrail_trap_col_being_dealloced_not_returned_by_alloc,@function
        .size           $__internal_0_$__cuda_sm10x_tcgen05_guardrail_trap_col_being_dealloced_not_returned_by_alloc,($__internal_1_$__cuda_sm10x_tcgen05_guardrail_trap_phase_invalid_during_alloc - $__internal_0_$__cuda_sm10x_tcgen05_guardrail_trap_col_being_dealloced_not_returned_by_alloc)
$__internal_0_$__cuda_sm10x_tcgen05_guardrail_trap_col_being_dealloced_not_returned_by_alloc:
[----:B------:R-:W-:Y:S05]  /*4c90*/  BPT.TRAP 0x1 ;  /* 0x000000040000795c */ /* 0x000fea0000300000 */
[----:B------:R-:W-:-:S04]  /*4ca0*/  HFMA2 R3, -RZ, RZ, 0, 0 ;  /* 0x00000000ff037431 */ /* 0x000fc800000001ff */
[----:B------:R-:W-:Y:S05]  /*4cb0*/  RET.REL.NODEC R2 `(_ZN9deep_gemm24sm100_fp8_gemm_1d1d_implILN4cute4UMMA5MajorE0ELS3_0ELj0ELj24576ELj1536ELj128ELj192ELj128ELj1ELj128ELj128ELj128ELj4ELj128ELj128ELj1ELb0ELj150ELNS_8GemmTypeE0ELb0EN7cutlass10bfloat16_tENS_16EpilogueIdentityEEEvPijjj14CUtensorMap_stS9_S9_S9_S9_) ;  /* 0xffffffb002d07950 */ /* 0x000fea0003c3ffff */
        .weak           $__internal_1_$__cuda_sm10x_tcgen05_guardrail_trap_phase_invalid_during_alloc
        .type           $__internal_1_$__cuda_sm10x_tcgen05_guardrail_trap_phase_invalid_during_alloc,@function
        .size           $__internal_1_$__cuda_sm10x_tcgen05_guardrail_trap_phase_invalid_during_alloc,($__internal_2_$__cuda_sm10x_tcgen05_guardrail_trap_unallocated_columns_being_dealloced - $__internal_1_$__cuda_sm10x_tcgen05_guardrail_trap_phase_invalid_during_alloc)
$__internal_1_$__cuda_sm10x_tcgen05_guardrail_trap_phase_invalid_during_alloc:
[----:B------:R-:W-:Y:S05]  /*4cc0*/  BPT.TRAP 0x1 ;  /* 0x000000040000795c */ /* 0x000fea0000300000 */
[----:B------:R-:W-:-:S04]  /*4cd0*/  MOV R3, 0x0 ;  /* 0x0000000000037802 */ /* 0x000fc80000000f00 */
[----:B------:R-:W-:Y:S05]  /*4ce0*/  RET.REL.NODEC R2 `(_ZN9deep_gemm24sm100_fp8_gemm_1d1d_implILN4cute4UMMA5MajorE0ELS3_0ELj0ELj24576ELj1536ELj128ELj192ELj128ELj1ELj128ELj128ELj128ELj4ELj128ELj128ELj1ELb0ELj150ELNS_8GemmTypeE0ELb0EN7cutlass10bfloat16_tENS_16EpilogueIdentityEEEvPijjj14CUtensorMap_stS9_S9_S9_S9_) ;  /* 0xffffffb002c47950 */ /* 0x000fea0003c3ffff */
        .weak           $__internal_2_$__cuda_sm10x_tcgen05_guardrail_trap_unallocated_columns_being_dealloced
        .type           $__internal_2_$__cuda_sm10x_tcgen05_guardrail_trap_unallocated_columns_being_dealloced,@function
        .size           $__internal_2_$__cuda_sm10x_tcgen05_guardrail_trap_unallocated_columns_being_dealloced,($__internal_3_$__cuda_sm20_div_u16 - $__internal_2_$__cuda_sm10x_tcgen05_guardrail_trap_unallocated_columns_being_dealloced)
$__internal_2_$__cuda_sm10x_tcgen05_guardrail_trap_unallocated_columns_being_dealloced:
[----:B------:R-:W-:Y:S05]  /*4cf0*/  BPT.TRAP 0x1 ;  /* 0x000000040000795c */ /* 0x000fea0000300000 */
[----:B------:R-:W-:-:S04]  /*4d00*/  HFMA2 R3, -RZ, RZ, 0, 0 ;  /* 0x00000000ff037431 */ /* 0x000fc800000001ff */
[----:B------:R-:W-:Y:S05]  /*4d10*/  RET.REL.NODEC R2 `(_ZN9deep_gemm24sm100_fp8_gemm_1d1d_implILN4cute4UMMA5MajorE0ELS3_0ELj0ELj24576ELj1536ELj128ELj192ELj128ELj1ELj128ELj128ELj128ELj4ELj128ELj128ELj1ELb0ELj150ELNS_8GemmTypeE0ELb0EN7cutlass10bfloat16_tENS_16EpilogueIdentityEEEvPijjj14CUtensorMap_stS9_S9_S9_S9_) ;  /* 0xffffffb002b87950 */ /* 0x000fea0003c3ffff */
        .weak           $__internal_3_$__cuda_sm20_div_u16
        .type           $__internal_3_$__cuda_sm20_div_u16,@function
        .size           $__internal_3_$__cuda_sm20_div_u16,(.L_x_93 - $__internal_3_$__cuda_sm20_div_u16)
$__internal_3_$__cuda_sm20_div_u16:
[----:B------:R-:W1:Y:S01]  /*4d20*/  I2F.U16 R9, R44 ;  /* 0x0000002c00097306 */ /* 0x000e620000101000 */
[----:B------:R-:W-:-:S07]  /*4d30*/  IMAD.MOV.U32 R8, RZ, RZ, 0x4b800000 ;  /* 0x4b800000ff087424 */ /* 0x000fce00078e00ff */
[----:B------:R-:W-:Y:S01]  /*4d40*/  I2F.U16.RZ R10, R43 ;  /* 0x0000002b000a7306 */ /* 0x000fe2000010d000 */
[C---:B-1----:R-:W-:Y:S02]  /*4d50*/  FSETP.GEU.AND P0, PT, |R9|.reuse, 1.175494350822287508e-38, PT ;  /* 0x008000000900780b */ /* 0x042fe40003f0e200 */
[----:B------:R-:W-:Y:S02]  /*4d60*/  FSETP.GT.AND P2, PT, |R9|, 8.50705917302346158658e+37, PT ;  /* 0x7e8000000900780b */ /* 0x000fe40003f44200 */
[----:B------:R-:W-:Y:S02]  /*4d70*/  FSEL R8, R8, 1, !P0 ;  /* 0x3f80000008087808 */ /* 0x000fe40004000000 */
[----:B------:R-:W-:Y:S02]  /*4d80*/  ISETP.NE.U32.AND P0, PT, R44, RZ, PT ;  /* 0x000000ff2c00720c */ /* 0x000fe40003f05070 */
[----:B------:R-:W-:-:S05]  /*4d90*/  FSEL R8, R8, 0.25, !P2 ;  /* 0x3e80000008087808 */ /* 0x000fca0005000000 */
[----:B------:R-:W-:-:S06]  /*4da0*/  FMUL R9, R9, R8 ;  /* 0x0000000809097220 */ /* 0x000fcc0000400000 */
[----:B------:R-:W1:Y:S02]  /*4db0*/  MUFU.RCP R9, R9 ;  /* 0x0000000900097308 */ /* 0x000e640000001000 */
[----:B-1----:R-:W-:Y:S01]  /*4dc0*/  FMUL R8, R8, R9 ;  /* 0x0000000908087220 */ /* 0x002fe20000400000 */
[----:B------:R-:W-:-:S03]  /*4dd0*/  HFMA2 R9, -RZ, RZ, 0, 0 ;  /* 0x00000000ff097431 */ /* 0x000fc600000001ff */
[----:B------:R-:W-:-:S04]  /*4de0*/  VIADD R8, R8, 0x2 ;  /* 0x0000000208087836 */ /* 0x000fc80000000000 */
[----:B------:R-:W-:-:S04]  /*4df0*/  FMUL.RZ R8, R10, R8 ;  /* 0x000000080a087220 */ /* 0x000fc8000040c000 */
[----:B------:R1:W2:Y:S02]  /*4e00*/  F2I.U32.TRUNC.NTZ R35, R8 ;  /* 0x0000000800237305 */ /* 0x0002a4000020f000 */
[----:B-1----:R-:W-:Y:S01]  /*4e10*/  IMAD.MOV.U32 R8, RZ, RZ, R2 ;  /* 0x000000ffff087224 */ /* 0x002fe200078e0002 */
[----:B--2---:R-:W-:Y:S02]  /*4e20*/  LOP3.LUT R35, R35, 0xffff, RZ, 0xc0, !PT ;  /* 0x0000ffff23237812 */ /* 0x004fe400078ec0ff */
[----:B------:R-:W-:Y:S01]  /*4e30*/  @!P0 MOV R35, 0xffffffff ;  /* 0xffffffff00238802 */ /* 0x000fe20000000f00 */
[----:B------:R-:W-:Y:S06]  /*4e40*/  RET.REL.NODEC R8 `(_ZN9deep_gemm24sm100_fp8_gemm_1d1d_implILN4cute4UMMA5MajorE0ELS3_0ELj0ELj24576ELj1536ELj128ELj192ELj128ELj1ELj128ELj128ELj128ELj4ELj128ELj128ELj1ELb0ELj150ELNS_8GemmTypeE0ELb0EN7cutlass10bfloat16_tENS_16EpilogueIdentityEEEvPijjj14CUtensorMap_stS9_S9_S9_S9_) ;  /* 0xffffffb0086c7950 */ /* 0x000fec0003c3ffff */
.L_x_89:
[----:B------:R-:W-:-:S00]  /*4e50*/  BRA `(.L_x_89) ;  /* 0xfffffffc00fc7947 */ /* 0x000fc0000383ffff */
[----:B------:R-:W-:-:S00]  /*4e60*/  NOP ;  /* 0x0000000000007918 */ /* 0x000fc00000000000 */
        /* <DEDUP_REMOVED lines=9> */
.L_x_93:


//--------------------- .nv.shared._ZN9deep_gemm24sm100_fp8_gemm_1d1d_implILN4cute4UMMA5MajorE0ELS3_0ELj0ELj24576ELj1536ELj128ELj192ELj128ELj1ELj128ELj128ELj128ELj4ELj128ELj128ELj1ELb0ELj150ELNS_8GemmTypeE0ELb0EN7cutlass10bfloat16_tENS_16EpilogueIdentityEEEvPijjj14CUtensorMap_stS9_S9_S9_S9_ --------------------------
	.section	.nv.shared._ZN9deep_gemm24sm100_fp8_gemm_1d1d_implILN4cute4UMMA5MajorE0ELS3_0ELj0ELj24576ELj1536ELj128ELj192ELj128ELj1ELj128ELj128ELj128ELj4ELj128ELj128ELj1ELb0ELj150ELNS_8GemmTypeE0ELb0EN7cutlass10bfloat16_tENS_16EpilogueIdentityEEEvPijjj14CUtensorMap_stS9_S9_S9_S9_,"aw",@nobits
	.sectionflags	@""
	.align	1024
	.zero		1024


//--------------------- .nv.shared.reserved.0     --------------------------
	.section	.nv.shared.reserved.0,"aw",@nobits
	.align	8
	.weak		__nv_reservedSMEM_offset_0_alias
	.size		__nv_reservedSMEM_offset_0_alias, 0, 64
	.other		__nv_reservedSMEM_offset_0_alias,@"STO_CUDA_RESERVED_SHARED STV_DEFAULT"
__nv_reservedSMEM_offset_0_alias:
	.zero		0
.nv.shared.reserved.0:
	.zero		64
	.weak		__nv_reservedSMEM_allocation_phase
	.type		__nv_reservedSMEM_allocation_phase,@object
	.size		__nv_reservedSMEM_allocation_phase,(.L_0 - __nv_reservedSMEM_allocation_phase)
__nv_reservedSMEM_allocation_phase:
	.zero		1
.L_0:
	.zero		7
	.weak		__nv_reservedSMEM_devtool_atexit_pc
	.type		__nv_reservedSMEM_devtool_atexit_pc,@object
	.size		__nv_reservedSMEM_devtool_atexit_pc,(__nv_reservedSMEM_allocation_mask - __nv_reservedSMEM_devtool_atexit_pc)
__nv_reservedSMEM_devtool_atexit_pc:
	.zero		8
	.weak		__nv_reservedSMEM_allocation_mask
	.type		__nv_reservedSMEM_allocation_mask,@object
	.size		__nv_reservedSMEM_allocation_mask,(.L_2 - __nv_reservedSMEM_allocation_mask)
__nv_reservedSMEM_allocation_mask:
	.zero		4
.L_2:


//--------------------- .nv.global                --------------------------
	.section	.nv.global,"aw",@nobits
.nv.global:
	.type		_ZN45_INTERNAL_d7577645_9_kernel_cu_98995cf4_911754cute1_E,@object
	.size		_ZN45_INTERNAL_d7577645_9_kernel_cu_98995cf4_911754cute1_E,(_ZN45_INTERNAL_d7577645_9_kernel_cu_98995cf4_911754cuda3std3__45__cpo6cbeginE - _ZN45_INTERNAL_d7577645_9_kernel_cu_98995cf4_911754cute1_E)
_ZN45_INTERNAL_d7577645_9_kernel_cu_98995cf4_911754cute1_E:
	.zero		1
	.type		_ZN45_INTERNAL_d7577645_9_kernel_cu_98995cf4_911754cuda3std3__45__cpo6cbeginE,@object
	.size		_ZN45_INTERNAL_d7577645_9_kernel_cu_98995cf4_911754cuda3std3__45__cpo6cbeginE,(_ZN45_INTERNAL_d7577645_9_kernel_cu_98995cf4_911754cuda3std3__48in_placeE - _ZN45_INTERNAL_d7577645_9_kernel_cu_98995cf4_911754cuda3std3__45__cpo6cbeginE)
_ZN45_INTERNAL_d7577645_9_kernel_cu_98995cf4_911754cuda3std3__45__cpo6cbeginE:
	.zero		1
	.type		_ZN45_INTERNAL_d7577645_9_kernel_cu_98995cf4_911754cuda3std3__48in_placeE,@object
	.size		_ZN45_INTERNAL_d7577645_9_kernel_cu_98995cf4_911754cuda3std3__48in_placeE,(_ZN45_INTERNAL_d7577645_9_kernel_cu_98995cf4_911754cuda3std6ranges3__45__cpo9iter_moveE - _ZN45_INTERNAL_d7577645_9_kernel_cu_98995cf4_911754cuda3std3__48in_placeE)
_ZN45_INTERNAL_d7577645_9_kernel_cu_98995cf4_911754cuda3std3__48in_placeE:
	.zero		1
	.type		_ZN45_INTERNAL_d7577645_9_kernel_cu_98995cf4_911754cuda3std6ranges3__45__cpo9iter_moveE,@object
	.size		_ZN45_INTERNAL_d7577645_9_kernel_cu_98995cf4_911754cuda3std6ranges3__45__cpo9iter_moveE,(_ZN45_INTERNAL_d7577645_9_kernel_cu_98995cf4_911754cuda3std3__45__cpo5beginE - _ZN45_INTERNAL_d7577645_9_kernel_cu_98995cf4_911754cuda3std6ranges3__45__cpo9iter_moveE)
_ZN45_INTERNAL_d7577645_9_kernel_cu_98995cf4_911754cuda3std6ranges3__45__cpo9iter_moveE:
	.zero		1
	.type		_ZN45_INTERNAL_d7577645_9_kernel_cu_98995cf4_911754cuda3std3__45__cpo5beginE,@object
	.size		_ZN45_INTERNAL_d7577645_9_kernel_cu_98995cf4_911754cuda3std3__45__cpo5beginE,(_ZN45_INTERNAL_d7577645_9_kernel_cu_98995cf4_911754cuda3std3__447_GLOBAL__N__d7577645_9_kernel_cu_98995cf4_911756ignoreE - _ZN45_INTERNAL_d7577645_9_kernel_cu_98995cf4_911754cuda3std3__45__cpo5beginE)
_ZN45_INTERNAL_d7577645_9_kernel_cu_98995cf4_911754cuda3std3__45__cpo5beginE:
	.zero		1
	.type		_ZN45_INTERNAL_d7577645_9_kernel_cu_98995cf4_911754cuda3std3__447_GLOBAL__N__d7577645_9_kernel_cu_98995cf4_911756ignoreE,@object
	.size		_ZN45_INTERNAL_d7577645_9_kernel_cu_98995cf4_911754cuda3std3__447_GLOBAL__N__d7577645_9_kernel_cu_98995cf4_911756ignoreE,(_ZN45_INTERNAL_d7577645_9_kernel_cu_98995cf4_911754cute7productE - _ZN45_INTERNAL_d7577645_9_kernel_cu_98995cf4_911754cuda3std3__447_GLOBAL__N__d7577645_9_kernel_cu_98995cf4_911756ignoreE)
_ZN45_INTERNAL_d7577645_9_kernel_cu_98995cf4_911754cuda3std3__447_GLOBAL__N__d7577645_9_kernel_cu_98995cf4_911756ignoreE:
	.zero		1
	.type		_ZN45_INTERNAL_d7577645_9_kernel_cu_98995cf4_911754cute7productE,@object
	.size		_ZN45_INTERNAL_d7577645_9_kernel_cu_98995cf4_911754cute7productE,(_ZN45_INTERNAL_d7577645_9_kernel_cu_98995cf4_911754cuda3std3__45__cpo3endE - _ZN45_INTERNAL_d7577645_9_kernel_cu_98995cf4_911754cute7productE)
_ZN45_INTERNAL_d7577645_9_kernel_cu_98995cf4_911754cute7productE:
	.zero		1
	.type		_ZN45_INTERNAL_d7577645_9_kernel_cu_98995cf4_911754cuda3std3__45__cpo3endE,@object
	.size		_ZN45_INTERNAL_d7577645_9_kernel_cu_98995cf4_911754cuda3std3__45__cpo3endE,(_ZN45_INTERNAL_d7577645_9_kernel_cu_98995cf4_911754cuda3std3__419piecewise_constructE - _ZN45_INTERNAL_d7577645_9_kernel_cu_98995cf4_911754cuda3std3__45__cpo3endE)
_ZN45_INTERNAL_d7577645_9_kernel_cu_98995cf4_911754cuda3std3__45__cpo3endE:
	.zero		1
	.type		_ZN45_INTERNAL_d7577645_9_kernel_cu_98995cf4_911754cuda3std3__419piecewise_constructE,@object
	.size		_ZN45_INTERNAL_d7577645_9_kernel_cu_98995cf4_911754cuda3std3__419piecewise_constructE,(_ZN45_INTERNAL_d7577645_9_kernel_cu_98995cf4_911754cuda3std3__45__cpo4cendE - _ZN45_INTERNAL_d7577645_9_kernel_cu_98995cf4_911754cuda3std3__419piecewise_constructE)
_ZN45_INTERNAL_d7577645_9_kernel_cu_98995cf4_911754cuda3std3__419piecewise_constructE:
	.zero		1
	.type		_ZN45_INTERNAL_d7577645_9_kernel_cu_98995cf4_911754cuda3std3__45__cpo4cendE,@object
	.size		_ZN45_INTERNAL_d7577645_9_kernel_cu_98995cf4_911754cuda3std3__45__cpo4cendE,(_ZN45_INTERNAL_d7577645_9_kernel_cu_98995cf4_911754cuda3std6ranges3__45__cpo4swapE - _ZN45_INTERNAL_d7577645_9_kernel_cu_98995cf4_911754cuda3std3__45__cpo4cendE)
_ZN45_INTERNAL_d7577645_9_kernel_cu_98995cf4_911754cuda3std3__45__cpo4cendE:
	.zero		1
	.type		_ZN45_INTERNAL_d7577645_9_kernel_cu_98995cf4_911754cuda3std6ranges3__45__cpo4swapE,@object
	.size		_ZN45_INTERNAL_d7577645_9_kernel_cu_98995cf4_911754cuda3std6ranges3__45__cpo4swapE,(.L_10 - _ZN45_INTERNAL_d7577645_9_kernel_cu_98995cf4_911754cuda3std6ranges3__45__cpo4swapE)
_ZN45_INTERNAL_d7577645_9_kernel_cu_98995cf4_911754cuda3std6ranges3__45__cpo4swapE:
	.zero		1
.L_10:


//--------------------- .nv.constant0._ZN9deep_gemm24sm100_fp8_gemm_1d1d_implILN4cute4UMMA5MajorE0ELS3_0ELj0ELj24576ELj1536ELj128ELj192ELj128ELj1ELj128ELj128ELj128ELj4ELj128ELj128ELj1ELb0ELj150ELNS_8GemmTypeE0ELb0EN7cutlass10bfloat16_tENS_16EpilogueIdentityEEEvPijjj14CUtensorMap_stS9_S9_S9_S9_ --------------------------
	.section	.nv.constant0._ZN9deep_gemm24sm100_fp8_gemm_1d1d_implILN4cute4UMMA5MajorE0ELS3_0ELj0ELj24576ELj1536ELj128ELj192ELj128ELj1ELj128ELj128ELj128ELj4ELj128ELj128ELj1ELb0ELj150ELNS_8GemmTypeE0ELb0EN7cutlass10bfloat16_tENS_16EpilogueIdentityEEEvPijjj14CUtensorMap_stS9_S9_S9_S9_,"a",@progbits
	.sectionflags	@""
	.align	4
.nv.constant0._ZN9deep_gemm24sm100_fp8_gemm_1d1d_implILN4cute4UMMA5MajorE0ELS3_0ELj0ELj24576ELj1536ELj128ELj192ELj128ELj1ELj128ELj128ELj128ELj4ELj128ELj128ELj1ELb0ELj150ELNS_8GemmTypeE0ELb0EN7cutlass10bfloat16_tENS_16EpilogueIdentityEEEvPijjj14CUtensorMap_stS9_S9_S9_S9_:
	.zero		1600


//--------------------- SYMBOLS --------------------------

	.type		.nv.reservedSmem.offset0,@object
	.size		.nv.reservedSmem.offset0,0x4
	.type		.nv.reservedSmem.cap,@object
	.size		.nv.reservedSmem.cap,0x4
